def matmul_kernel(
    a_ptr,
    b_ptr,
    c_ptr,
    M,
    N,
    K,
    stride_am,
    stride_ak,
    stride_bk,
    stride_bn,
    stride_cm,
    stride_cn,
    BLOCK_M: tl.constexpr,
    BLOCK_N: tl.constexpr,
    BLOCK_K: tl.constexpr,
    GROUP_M: tl.constexpr,
):
    pid = tl.program_id(axis=0)
    num_pid_m = tl.cdiv(M, BLOCK_M)
    num_pid_n = tl.cdiv(N, BLOCK_N)
    num_pid_in_group = GROUP_M * num_pid_n
    group_id = pid // num_pid_in_group
    first_pid_m = group_id * GROUP_M
    group_size_m = min(num_pid_m - first_pid_m, GROUP_M)
    pid_m = first_pid_m + ((pid % num_pid_in_group) % group_size_m)
    pid_n = (pid % num_pid_in_group) // group_size_m

    offs_am = (pid_m * BLOCK_M + tl.arange(0, BLOCK_M)) % M
    offs_bn = (pid_n * BLOCK_N + tl.arange(0, BLOCK_N)) % N
    offs_k = tl.arange(0, BLOCK_K)
    a_ptrs = a_ptr + offs_am[:, None] * stride_am + offs_k[None, :] * stride_ak
    b_ptrs = b_ptr + offs_k[:, None] * stride_bk + offs_bn[None, :] * stride_bn

    acc = tl.zeros((BLOCK_M, BLOCK_N), dtype=tl.float32)
    for kk in range(0, tl.cdiv(K, BLOCK_K)):
        a = tl.load(a_ptrs, mask=offs_k[None, :] < K - kk * BLOCK_K, other=0.0)
        b = tl.load(b_ptrs, mask=offs_k[:, None] < K - kk * BLOCK_K, other=0.0)
        acc = tl.dot(a, b, acc)
        a_ptrs += BLOCK_K * stride_ak
        b_ptrs += BLOCK_K * stride_bk

    c = acc.to(c_ptr.dtype.element_ty)
    offs_cm = pid_m * BLOCK_M + tl.arange(0, BLOCK_M)
    offs_cn = pid_n * BLOCK_N + tl.arange(0, BLOCK_N)
    c_ptrs = c_ptr + offs_cm[:, None] * stride_cm + offs_cn[None, :] * stride_cn
    mask = (offs_cm[:, None] < M) & (offs_cn[None, :] < N)
    tl.store(c_ptrs, c, mask=mask)

# config = {"BLOCK_K": 64, "BLOCK_M": 128, "BLOCK_N": 64, "GROUP_M": 8, "arch": "sm_100", "dtype": "fp16", "num_ctas": 1, "num_stages": 4, "num_warps": 8}
# arch = sm_100


// ===== COMPILED SASS (sm_100a) =====

	.target	sm_100a

	.elftype	@"ET_EXEC"


//--------------------- .note.nv.tkinfo           --------------------------
	.section	.note.nv.tkinfo,"",@"SHT_NOTE"
	.sectionflags	@"SHF_NOTE_NV_TKINFO"
	.tkinfo
        /*0018*/ 	.word	0x00000081
        /*0030*/ 	.string	""
        /*0030*/ 	.string	"ptxas-blackwell"
        /*0030*/ 	.string	"Cuda compilation tools, release 12.9, V12.9.86"
        /*0030*/ 	.string	"Build cuda_12.9.r12.9/compiler.36037853_0"
        /*0030*/ 	.string	"-v  -suppress-debug-info  -lineinfo  -arch sm_100a "



//--------------------- .note.nv.cuver            --------------------------
	.section	.note.nv.cuver,"",@"SHT_NOTE"
	.sectionflags	@"SHF_NOTE_NV_CUVER"
        /*0018*/ 	.short	0x0001
        /*001a*/ 	.short	0x0064
        /*001c*/ 	.short	0x0001
        /*001e*/ 	.short	0x0000
        /*0020*/ 	.short	0x0001
        /*0022*/ 	.short	0x0000


//--------------------- .nv.info                  --------------------------
	.section	.nv.info,"",@"SHT_CUDA_INFO"
	.align	4


	//----- nvinfo : EIATTR_REGCOUNT
	.align		4
        /*0000*/ 	.byte	0x04, 0x2f
        /*0002*/ 	.short	(.L_4 - .L_3)
	.align		4
.L_3:
        /*0004*/ 	.word	index@(matmul_kernel)
        /*0008*/ 	.word	0x000000e6


	//----- nvinfo : EIATTR_FRAME_SIZE
	.align		4
.L_4:
        /*000c*/ 	.byte	0x04, 0x11
        /*000e*/ 	.short	(.L_6 - .L_5)
	.align		4
.L_5:
        /*0010*/ 	.word	index@($__internal_2_$__cuda_sm10x_tcgen05_guardrail_trap_unallocated_columns_being_dealloced)
        /*0014*/ 	.word	0x00000000


	//----- nvinfo : EIATTR_FRAME_SIZE
	.align		4
.L_6:
        /*0018*/ 	.byte	0x04, 0x11
        /*001a*/ 	.short	(.L_8 - .L_7)
	.align		4
.L_7:
        /*001c*/ 	.word	index@($__internal_1_$__cuda_sm10x_tcgen05_guardrail_trap_phase_invalid_during_alloc)
        /*0020*/ 	.word	0x00000000


	//----- nvinfo : EIATTR_FRAME_SIZE
	.align		4
.L_8:
        /*0024*/ 	.byte	0x04, 0x11
        /*0026*/ 	.short	(.L_10 - .L_9)
	.align		4
.L_9:
        /*0028*/ 	.word	index@($__internal_0_$__cuda_sm10x_tcgen05_guardrail_trap_col_being_dealloced_not_returned_by_alloc)
        /*002c*/ 	.word	0x00000000


	//----- nvinfo : EIATTR_FRAME_SIZE
	.align		4
.L_10:
        /*0030*/ 	.byte	0x04, 0x11
        /*0032*/ 	.short	(.L_12 - .L_11)
	.align		4
.L_11:
        /*0034*/ 	.word	index@(matmul_kernel)
        /*0038*/ 	.word	0x00000000


	//----- nvinfo : EIATTR_MIN_STACK_SIZE
	.align		4
.L_12:
        /*003c*/ 	.byte	0x04, 0x12
        /*003e*/ 	.short	(.L_14 - .L_13)
	.align		4
.L_13:
        /*0040*/ 	.word	index@(matmul_kernel)
        /*0044*/ 	.word	0x00000000
.L_14:


//--------------------- .nv.info.matmul_kernel    --------------------------
	.section	.nv.info.matmul_kernel,"",@"SHT_CUDA_INFO"
	.sectionflags	@""
	.align	4


	//----- nvinfo : EIATTR_CUDA_API_VERSION
	.align		4
        /*0000*/ 	.byte	0x04, 0x37
        /*0002*/ 	.short	(.L_16 - .L_15)
.L_15:
        /*0004*/ 	.word	0x00000081


	//----- nvinfo : EIATTR_KPARAM_INFO
	.align		4
.L_16:
        /*0008*/ 	.byte	0x04, 0x17
        /*000a*/ 	.short	(.L_18 - .L_17)
.L_17:
        /*000c*/ 	.word	0x00000000
        /*0010*/ 	.short	0x000d
        /*0012*/ 	.short	0x0048
        /*0014*/ 	.byte	0x00, 0xf4, 0x21, 0x00


	//----- nvinfo : EIATTR_KPARAM_INFO
	.align		4
.L_18:
        /*0018*/ 	.byte	0x04, 0x17
        /*001a*/ 	.short	(.L_20 - .L_19)
.L_19:
        /*001c*/ 	.word	0x00000000
        /*0020*/ 	.short	0x000c
        /*0022*/ 	.short	0x0040
        /*0024*/ 	.byte	0x00, 0xf4, 0x21, 0x00


	//----- nvinfo : EIATTR_KPARAM_INFO
	.align		4
.L_20:
        /*0028*/ 	.byte	0x04, 0x17
        /*002a*/ 	.short	(.L_22 - .L_21)
.L_21:
        /*002c*/ 	.word	0x00000000
        /*0030*/ 	.short	0x000b
        /*0032*/ 	.short	0x0038
        /*0034*/ 	.byte	0x00, 0xf0, 0x11, 0x00


	//----- nvinfo : EIATTR_KPARAM_INFO
	.align		4
.L_22:
        /*0038*/ 	.byte	0x04, 0x17
        /*003a*/ 	.short	(.L_24 - .L_23)
.L_23:
        /*003c*/ 	.word	0x00000000
        /*0040*/ 	.short	0x000a
        /*0042*/ 	.short	0x0034
        /*0044*/ 	.byte	0x00, 0xf0, 0x11, 0x00


	//----- nvinfo : EIATTR_KPARAM_INFO
	.align		4
.L_24:
        /*0048*/ 	.byte	0x04, 0x17
        /*004a*/ 	.short	(.L_26 - .L_25)
.L_25:
        /*004c*/ 	.word	0x00000000
        /*0050*/ 	.short	0x0009
        /*0052*/ 	.short	0x0030
        /*0054*/ 	.byte	0x00, 0xf0, 0x11, 0x00


	//----- nvinfo : EIATTR_KPARAM_INFO
	.align		4
.L_26:
        /*0058*/ 	.byte	0x04, 0x17
        /*005a*/ 	.short	(.L_28 - .L_27)
.L_27:
        /*005c*/ 	.word	0x00000000
        /*0060*/ 	.short	0x0008
        /*0062*/ 	.short	0x002c
        /*0064*/ 	.byte	0x00, 0xf0, 0x11, 0x00


	//----- nvinfo : EIATTR_KPARAM_INFO
	.align		4
.L_28:
        /*0068*/ 	.byte	0x04, 0x17
        /*006a*/ 	.short	(.L_30 - .L_29)
.L_29:
        /*006c*/ 	.word	0x00000000
        /*0070*/ 	.short	0x0007
        /*0072*/ 	.short	0x0028
        /*0074*/ 	.byte	0x00, 0xf0, 0x11, 0x00


	//----- nvinfo : EIATTR_KPARAM_INFO
	.align		4
.L_30:
        /*0078*/ 	.byte	0x04, 0x17
        /*007a*/ 	.short	(.L_32 - .L_31)
.L_31:
        /*007c*/ 	.word	0x00000000
        /*0080*/ 	.short	0x0006
        /*0082*/ 	.short	0x0024
        /*0084*/ 	.byte	0x00, 0xf0, 0x11, 0x00


	//----- nvinfo : EIATTR_KPARAM_INFO
	.align		4
.L_32:
        /*0088*/ 	.byte	0x04, 0x17
        /*008a*/ 	.short	(.L_34 - .L_33)
.L_33:
        /*008c*/ 	.word	0x00000000
        /*0090*/ 	.short	0x0005
        /*0092*/ 	.short	0x0020
        /*0094*/ 	.byte	0x00, 0xf0, 0x11, 0x00


	//----- nvinfo : EIATTR_KPARAM_INFO
	.align		4
.L_34:
        /*0098*/ 	.byte	0x04, 0x17
        /*009a*/ 	.short	(.L_36 - .L_35)
.L_35:
        /*009c*/ 	.word	0x00000000
        /*00a0*/ 	.short	0x0004
        /*00a2*/ 	.short	0x001c
        /*00a4*/ 	.byte	0x00, 0xf0, 0x11, 0x00


	//----- nvinfo : EIATTR_KPARAM_INFO
	.align		4
.L_36:
        /*00a8*/ 	.byte	0x04, 0x17
        /*00aa*/ 	.short	(.L_38 - .L_37)
.L_37:
        /*00ac*/ 	.word	0x00000000
        /*00b0*/ 	.short	0x0003
        /*00b2*/ 	.short	0x0018
        /*00b4*/ 	.byte	0x00, 0xf0, 0x11, 0x00


	//----- nvinfo : EIATTR_KPARAM_INFO
	.align		4
.L_38:
        /*00b8*/ 	.byte	0x04, 0x17
        /*00ba*/ 	.short	(.L_40 - .L_39)
.L_39:
        /*00bc*/ 	.word	0x00000000
        /*00c0*/ 	.short	0x0002
        /*00c2*/ 	.short	0x0010
        /*00c4*/ 	.byte	0x00, 0xf4, 0x21, 0x00


	//----- nvinfo : EIATTR_KPARAM_INFO
	.align		4
.L_40:
        /*00c8*/ 	.byte	0x04, 0x17
        /*00ca*/ 	.short	(.L_42 - .L_41)
.L_41:
        /*00cc*/ 	.word	0x00000000
        /*00d0*/ 	.short	0x0001
        /*00d2*/ 	.short	0x0008
        /*00d4*/ 	.byte	0x00, 0xf4, 0x21, 0x00


	//----- nvinfo : EIATTR_KPARAM_INFO
	.align		4
.L_42:
        /*00d8*/ 	.byte	0x04, 0x17
        /*00da*/ 	.short	(.L_44 - .L_43)
.L_43:
        /*00dc*/ 	.word	0x00000000
        /*00e0*/ 	.short	0x0000
        /*00e2*/ 	.short	0x0000
        /*00e4*/ 	.byte	0x00, 0xf4, 0x21, 0x00


	//----- nvinfo : EIATTR_AT_ENTRY_FRAGMENTS
	.align		4
.L_44:
        /*00e8*/ 	.byte	0x04, 0x4f
        /*00ea*/ 	.short	(.L_46 - .L_45)


	//   ....[0]....
.L_45:
        /*00ec*/ 	.word	0x00000004


	//----- nvinfo : EIATTR_RESERVED_SMEM_USED
	.align		4
.L_46:
        /*00f0*/ 	.byte	0x01, 0x41
	.zero		2


	//----- nvinfo : EIATTR_SPARSE_MMA_MASK
	.align		4
        /*00f4*/ 	.byte	0x03, 0x50
        /*00f6*/ 	.short	0x0000


	//----- nvinfo : EIATTR_TCGEN05_1CTA_USED
	.align		4
        /*00f8*/ 	.byte	0x01, 0x51
	.zero		2


	//----- nvinfo : EIATTR_MAXREG_COUNT
	.align		4
        /*00fc*/ 	.byte	0x03, 0x1b
        /*00fe*/ 	.short	0x00ff


	//----- nvinfo : EIATTR_NUM_BARRIERS
	.align		4
        /*0100*/ 	.byte	0x02, 0x4c
        /*0102*/ 	.byte	0x01
	.zero		1


	//----- nvinfo : EIATTR_INT_WARP_WIDE_INSTR_OFFSETS
	.align		4
        /*0104*/ 	.byte	0x04, 0x31
        /*0106*/ 	.short	(.L_48 - .L_47)


	//   ....[0]....
.L_47:
        /*0108*/ 	.word	0x00000d90


	//   ....[1]....
        /*010c*/ 	.word	0x00000da0


	//   ....[2]....
        /*0110*/ 	.word	0x00003400


	//   ....[3]....
        /*0114*/ 	.word	0x00006060


	//   ....[4]....
        /*0118*/ 	.word	0x000060b0


	//----- nvinfo : EIATTR_COOP_GROUP_MASK_REGIDS
	.align		4
.L_48:
        /*011c*/ 	.byte	0x04, 0x29
        /*011e*/ 	.short	(.L_50 - .L_49)


	//   ....[0]....
.L_49:
        /*0120*/ 	.word	0xffffffff


	//   ....[1]....
        /*0124*/ 	.word	0xffffffff


	//   ....[2]....
        /*0128*/ 	.word	0xffffffff


	//   ....[3]....
        /*012c*/ 	.word	0xffffffff


	//----- nvinfo : EIATTR_COOP_GROUP_INSTR_OFFSETS
	.align		4
.L_50:
        /*0130*/ 	.byte	0x04, 0x28
        /*0132*/ 	.short	(.L_52 - .L_51)


	//   ....[0]....
.L_51:
        /*0134*/ 	.word	0x00000060


	//   ....[1]....
        /*0138*/ 	.word	0x00000320


	//   ....[2]....
        /*013c*/ 	.word	0x00005ef0


	//   ....[3]....
        /*0140*/ 	.word	0x00006160


	//----- nvinfo : EIATTR_VRC_CTA_INIT_COUNT
	.align		4
.L_52:
        /*0144*/ 	.byte	0x02, 0x4a
        /*0146*/ 	.byte	0x80
	.zero		1


	//----- nvinfo : EIATTR_MBARRIER_INSTR_OFFSETS
	.align		4
        /*0148*/ 	.byte	0x04, 0x39
        /*014a*/ 	.short	(.L_54 - .L_53)


	//   ....[0]....
.L_53:
        /*014c*/ 	.word	0x00000ec0
        /*0150*/ 	.word	0x000000ff
        /*0154*/ 	.word	0x00000000
        /*0158*/ 	.short	0x0100
        /*015a*/ 	.byte	0x0b
	.zero		1


	//   ....[1]....
        /*015c*/ 	.word	0x000034c0
        /*0160*/ 	.word	0x000000ff
        /*0164*/ 	.word	0x0000c008
        /*0168*/ 	.short	0x0100
        /*016a*/ 	.byte	0x09
	.zero		1


	//   ....[2]....
        /*016c*/ 	.word	0x00003e50
        /*0170*/ 	.word	0x000000ff
        /*0174*/ 	.word	0x00000000
        /*0178*/ 	.short	0x010a
        /*017a*/ 	.byte	0x0b
	.zero		1


	//   ....[3]....
        /*017c*/ 	.word	0x00004ef0
        /*0180*/ 	.word	0x000000ff
        /*0184*/ 	.word	0x00000000
        /*0188*/ 	.short	0x010a
        /*018a*/ 	.byte	0x0b
	.zero		1


	//   ....[4]....
        /*018c*/ 	.word	0x00004f90
        /*0190*/ 	.word	0x000000ff
        /*0194*/ 	.word	0x0000c000
        /*0198*/ 	.short	0x0108
        /*019a*/ 	.byte	0x09
	.zero		1


	//   ....[5]....
        /*019c*/ 	.word	0x00004fe0
        /*01a0*/ 	.word	0x000000ff
        /*01a4*/ 	.word	0x0000c008
        /*01a8*/ 	.short	0x0108
        /*01aa*/ 	.byte	0x09
	.zero		1


	//   ....[6]....
        /*01ac*/ 	.word	0x00006180
        /*01b0*/ 	.word	0x000000ff
        /*01b4*/ 	.word	0x00000000
        /*01b8*/ 	.short	0x010a
        /*01ba*/ 	.byte	0x0b
	.zero		1


	//   ....[7]....
        /*01bc*/ 	.word	0x000061b0
        /*01c0*/ 	.word	0x000000ff
        /*01c4*/ 	.word	0x00000000
        /*01c8*/ 	.short	0x010a
        /*01ca*/ 	.byte	0x0b
	.zero		1


	//----- nvinfo : EIATTR_NUM_MBARRIERS
	.align		4
.L_54:
        /*01cc*/ 	.byte	0x03, 0x38
        /*01ce*/ 	.short	0x0002


	//----- nvinfo : EIATTR_EXIT_INSTR_OFFSETS
	.align		4
        /*01d0*/ 	.byte	0x04, 0x1c
        /*01d2*/ 	.short	(.L_56 - .L_55)


	//   ....[0]....
.L_55:
        /*01d4*/ 	.word	0x00006170


	//----- nvinfo : EIATTR_REQNTID
	.align		4
.L_56:
        /*01d8*/ 	.byte	0x04, 0x10
        /*01da*/ 	.short	(.L_58 - .L_57)
.L_57:
        /*01dc*/ 	.word	0x00000100
        /*01e0*/ 	.word	0x00000001
        /*01e4*/ 	.word	0x00000001


	//----- nvinfo : EIATTR_CRS_STACK_SIZE
	.align		4
.L_58:
        /*01e8*/ 	.byte	0x04, 0x1e
        /*01ea*/ 	.short	(.L_60 - .L_59)
.L_59:
        /*01ec*/ 	.word	0x00000000


	//----- nvinfo : EIATTR_CBANK_PARAM_SIZE
	.align		4
.L_60:
        /*01f0*/ 	.byte	0x03, 0x19
        /*01f2*/ 	.short	0x0050


	//----- nvinfo : EIATTR_PARAM_CBANK
	.align		4
        /*01f4*/ 	.byte	0x04, 0x0a
        /*01f6*/ 	.short	(.L_62 - .L_61)
	.align		4
.L_61:
        /*01f8*/ 	.word	index@(.nv.constant0.matmul_kernel)
        /*01fc*/ 	.short	0x0380
        /*01fe*/ 	.short	0x0050


	//----- nvinfo : EIATTR_SW_WAR
	.align		4
.L_62:
        /*0200*/ 	.byte	0x04, 0x36
        /*0202*/ 	.short	(.L_64 - .L_63)
.L_63:
        /*0204*/ 	.word	0x00000008
.L_64:


//--------------------- .nv.compat                --------------------------
	.section	.nv.compat,"",@"SHT_CUDA_COMPAT_INFO"
	.align	4
        /*0000*/ 	.byte	0x02, 0x02, 0x02, 0x00, 0x02, 0x05, 0x05, 0x00, 0x02, 0x03, 0x00, 0x00, 0x02, 0x06, 0x01, 0x00


//--------------------- .nv.callgraph             --------------------------
	.section	.nv.callgraph,"",@"SHT_CUDA_CALLGRAPH"
	.align	4
	.sectionentsize	8
	.align		4
        /*0000*/ 	.word	0x00000000
	.align		4
        /*0004*/ 	.word	0xffffffff
	.align		4
        /*0008*/ 	.word	0x00000000
	.align		4
        /*000c*/ 	.word	0xfffffffe
	.align		4
        /*0010*/ 	.word	0x00000000
	.align		4
        /*0014*/ 	.word	0xfffffffd
	.align		4
        /*0018*/ 	.word	0x00000000
	.align		4
        /*001c*/ 	.word	0xfffffffc


//--------------------- .text.matmul_kernel       --------------------------
	.section	.text.matmul_kernel,"ax",@progbits
	.align	128
        .global         matmul_kernel
        .type           matmul_kernel,@function
        .size           matmul_kernel,(.L_x_20 - matmul_kernel)
        .other          matmul_kernel,@"STO_CUDA_ENTRY STV_DEFAULT"
matmul_kernel:
.text.matmul_kernel:
[----:B------:R-:W0:Y:S01]  /*0000*/  LDC R1, c[0x0][0x37c] ;  /* 0x0000df00ff017b82 */ /* 0x000e220000000800 */
[----:B------:R-:W1:Y:S01]  /*0010*/  S2R R112, SR_TID.X ;  /* 0x0000000000707919 */ /* 0x000e620000002100 */
[----:B------:R-:W2:Y:S01]  /*0020*/  LDCU.64 UR18, c[0x0][0x358] ;  /* 0x00006b00ff1277ac */ /* 0x000ea20008000a00 */
[----:B-1----:R-:W-:-:S13]  /*0030*/  ISETP.GE.U32.AND P1, PT, R112, 0x20, PT ;  /* 0x000000207000780c */ /* 0x002fda0003f26070 */
[----:B--2---:R-:W-:Y:S05]  /*0040*/  @P1 BRA `(.L_x_0) ;  /* 0x0000000000b81947 */ /* 0x004fea0003800000 */
[----:B------:R-:W1:Y:S01]  /*0050*/  S2UR UR6, SR_CgaCtaId ;  /* 0x00000000000679c3 */ /* 0x000e620000008800 */
[----:B------:R-:W-:Y:S01]  /*0060*/  NOP ;  /* 0x0000000000007918 */ /* 0x000fe20000000000 */
[----:B------:R-:W-:Y:S02]  /*0070*/  UMOV UR4, 0x40 ;  /* 0x0000004000047882 */ /* 0x000fe40000000000 */
[----:B-1----:R-:W-:-:S09]  /*0080*/  ULEA UR4, UR6, UR4, 0x18 ;  /* 0x0000000406047291 */ /* 0x002fd2000f8ec0ff */
[----:B------:R-:W1:Y:S01]  /*0090*/  LDS.U8 R0, [UR4] ;  /* 0x00000004ff007984 */ /* 0x000e620008000000 */
[----:B------:R-:W-:Y:S02]  /*00a0*/  UMOV UR4, 0x400 ;  /* 0x0000040000047882 */ /* 0x000fe40000000000 */
[----:B------:R-:W-:Y:S01]  /*00b0*/  ULEA UR4, UR6, UR4, 0x18 ;  /* 0x0000000406047291 */ /* 0x000fe2000f8ec0ff */
[----:B-1----:R-:W-:-:S13]  /*00c0*/  ISETP.NE.AND P0, PT, R0, RZ, PT ;  /* 0x000000ff0000720c */ /* 0x002fda0003f05270 */
[----:B------:R-:W-:Y:S05]  /*00d0*/  @P0 BRA `(.L_x_1) ;  /* 0x00000000007c0947 */ /* 0x000fea0003800000 */
[----:B------:R-:W-:-:S13]  /*00e0*/  ELECT P0, URZ, PT ;  /* 0x0000000000ff782f */ /* 0x000fda0003800000 */
[----:B------:R-:W-:Y:S05]  /*00f0*/  @!P0 BRA `(.L_x_2) ;  /* 0x0000000000848947 */ /* 0x000fea0003800000 */
[----:B------:R-:W-:Y:S01]  /*0100*/  UMOV UR5, 0x2 ;  /* 0x0000000200057882 */ /* 0x000fe20000000000 */
[----:B------:R-:W-:Y:S02]  /*0110*/  IMAD.MOV.U32 R4, RZ, RZ, 0x1 ;  /* 0x00000001ff047424 */ /* 0x000fe400078e00ff */
[----:B------:R-:W-:Y:S02]  /*0120*/  IMAD.MOV.U32 R5, RZ, RZ, 0x3 ;  /* 0x00000003ff057424 */ /* 0x000fe400078e00ff */
[----:B------:R-:W-:Y:S04]  /*0130*/  DEPBAR.LE SB1, 0x36 ;  /* 0x00009d800000791a */ /* 0x000fe80000000000 */
[----:B------:R-:W1:Y:S02]  /*0140*/  UTCATOMSWS.FIND_AND_SET.ALIGN UP0, UR5, UR5 ;  /* 0x00000005000575e3 */ /* 0x000e640008000800 */
[----:B-1----:R-:W-:-:S04]  /*0150*/  PLOP3.LUT P0, PT, PT, PT, UP0, 0x80, 0x8 ;  /* 0x000000000008781c */ /* 0x002fc80003f0f008 */
[----:B------:R-:W-:-:S04]  /*0160*/  SEL R0, RZ, 0xffffffff, !P0 ;  /* 0xffffffffff007807 */ /* 0x000fc80004000000 */
[----:B------:R-:W-:Y:S01]  /*0170*/  ISETP.NE.AND P0, PT, R0, RZ, PT ;  /* 0x000000ff0000720c */ /* 0x000fe20003f05270 */
[----:B------:R-:W-:-:S12]  /*0180*/  IMAD.U32 R0, RZ, RZ, UR5 ;  /* 0x00000005ff007e24 */ /* 0x000fd8000f8e00ff */
[----:B------:R-:W-:Y:S05]  /*0190*/  @P0 BRA `(.L_x_3) ;  /* 0x0000000000240947 */ /* 0x000fea0003800000 */
.L_x_4:
[----:B------:R-:W-:Y:S05]  /*01a0*/  NANOSLEEP 0x64 ;  /* 0x000000640000795d */ /* 0x000fea0003800000 */
[----:B------:R-:W-:-:S05]  /*01b0*/  UMOV UR5, 0x2 ;  /* 0x0000000200057882 */ /* 0x000fca0000000000 */
[----:B------:R-:W-:Y:S04]  /*01c0*/  DEPBAR.LE SB1, 0x36 ;  /* 0x00009d800000791a */ /* 0x000fe80000000000 */
[----:B------:R-:W1:Y:S02]  /*01d0*/  UTCATOMSWS.FIND_AND_SET.ALIGN UP0, UR5, UR5 ;  /* 0x00000005000575e3 */ /* 0x000e640008000800 */
[----:B-1----:R-:W-:-:S04]  /*01e0*/  PLOP3.LUT P0, PT, PT, PT, UP0, 0x80, 0x8 ;  /* 0x000000000008781c */ /* 0x002fc80003f0f008 */
[----:B------:R-:W-:-:S04]  /*01f0*/  SEL R0, RZ, 0xffffffff, !P0 ;  /* 0xffffffffff007807 */ /* 0x000fc80004000000 */
[----:B------:R-:W-:Y:S01]  /*0200*/  ISETP.NE.AND P0, PT, R0, RZ, PT ;  /* 0x000000ff0000720c */ /* 0x000fe20003f05270 */
[----:B------:R-:W-:-:S12]  /*0210*/  IMAD.U32 R0, RZ, RZ, UR5 ;  /* 0x00000005ff007e24 */ /* 0x000fd8000f8e00ff */
[----:B------:R-:W-:Y:S05]  /*0220*/  @!P0 BRA `(.L_x_4) ;  /* 0xfffffffc00dc8947 */ /* 0x000fea000383ffff */
.L_x_3:
[C---:B------:R-:W-:Y:S01]  /*0230*/  VIADD R3, R0.reuse, 0x10 ;  /* 0x0000001000037836 */ /* 0x040fe20000000000 */
[----:B------:R-:W-:Y:S01]  /*0240*/  UMOV UR5, 0x50 ;  /* 0x0000005000057882 */ /* 0x000fe20000000000 */
[----:B------:R-:W-:Y:S01]  /*0250*/  SHF.L.U32 R2, R5, R0, RZ ;  /* 0x0000000005027219 */ /* 0x000fe200000006ff */
[----:B------:R-:W-:Y:S01]  /*0260*/  ULEA UR5, UR6, UR5, 0x18 ;  /* 0x0000000506057291 */ /* 0x000fe2000f8ec0ff */
[----:B------:R-:W-:Y:S01]  /*0270*/  IMAD.SHL.U32 R0, R0, 0x20, RZ ;  /* 0x0000002000007824 */ /* 0x000fe200078e00ff */
[----:B------:R-:W-:-:S04]  /*0280*/  SHF.L.U32 R3, R4, R3, RZ ;  /* 0x0000000304037219 */ /* 0x000fc800000006ff */
[----:B------:R-:W-:-:S05]  /*0290*/  LOP3.LUT R2, R3, R2, RZ, 0xfc, !PT ;  /* 0x0000000203027212 */ /* 0x000fca00078efcff */
[----:B------:R1:W-:Y:S04]  /*02a0*/  ATOMS.OR RZ, [UR5], R2 ;  /* 0x00000002ffff798c */ /* 0x0003e8000b000005 */
[----:B------:R1:W-:Y:S01]  /*02b0*/  STS [UR4], R0 ;  /* 0x00000000ff007988 */ /* 0x0003e20008000804 */
[----:B------:R-:W-:Y:S05]  /*02c0*/  BRA `(.L_x_2) ;  /* 0x0000000000107947 */ /* 0x000fea0003800000 */
.L_x_1:
[----:B------:R-:W-:Y:S01]  /*02d0*/  IMAD.MOV.U32 R0, RZ, RZ, -0x1 ;  /* 0xffffffffff007424 */ /* 0x000fe200078e00ff */
[----:B------:R-:W-:-:S04]  /*02e0*/  MOV R2, 0x310 ;  /* 0x0000031000027802 */ /* 0x000fc80000000f00 */
[----:B------:R1:W-:Y:S03]  /*02f0*/  STS [UR4], R0 ;  /* 0x00000000ff007988 */ /* 0x0003e60008000804 */
[----:B01----:R-:W-:Y:S05]  /*0300*/  CALL.REL.NOINC `($__internal_1_$__cuda_sm10x_tcgen05_guardrail_trap_phase_invalid_during_alloc) ;  /* 0x0000005c00c07944 */ /* 0x003fea0003c00000 */
.L_x_2:
[----:B------:R-:W-:Y:S05]  /*0310*/  WARPSYNC.ALL ;  /* 0x0000000000007948 */ /* 0x000fea0003800000 */
[----:B------:R-:W-:Y:S01]  /*0320*/  NOP ;  /* 0x0000000000007918 */ /* 0x000fe20000000000 */
.L_x_0:
[----:B------:R-:W2:Y:S01]  /*0330*/  LDC.64 R24, c[0x0][0x398] ;  /* 0x0000e600ff187b82 */ /* 0x000ea20000000a00 */
[----:B------:R-:W3:Y:S01]  /*0340*/  S2R R5, SR_CTAID.X ;  /* 0x0000000000057919 */ /* 0x000ee20000002500 */
[----:B------:R-:W-:Y:S01]  /*0350*/  UMOV UR9, 0x400 ;  /* 0x0000040000097882 */ /* 0x000fe20000000000 */
[--C-:B------:R-:W-:Y:S01]  /*0360*/  SHF.R.U32.HI R50, RZ, 0x5, R112.reuse ;  /* 0x00000005ff327819 */ /* 0x100fe20000011670 */
[----:B------:R-:W-:Y:S01]  /*0370*/  UMOV UR6, 0x1 ;  /* 0x0000000100067882 */ /* 0x000fe20000000000 */
[----:B------:R-:W-:Y:S01]  /*0380*/  SHF.R.U32.HI R104, RZ, 0x7, R112 ;  /* 0x00000007ff687819 */ /* 0x000fe20000011670 */
[----:B------:R-:W4:Y:S01]  /*0390*/  LDCU.128 UR12, c[0x0][0x380] ;  /* 0x00007000ff0c77ac */ /* 0x000f220008000c00 */
[----:B------:R-:W-:Y:S01]  /*03a0*/  LOP3.LUT R105, R112, 0xff, RZ, 0xc0, !PT ;  /* 0x000000ff70697812 */ /* 0x000fe200078ec0ff */
[----:B------:R-:W5:Y:S01]  /*03b0*/  S2UR UR4, SR_CgaCtaId ;  /* 0x00000000000479c3 */ /* 0x000f620000008800 */
[----:B------:R-:W-:Y:S02]  /*03c0*/  SGXT.U32 R104, R104, 0x1 ;  /* 0x000000016868781a */ /* 0x000fe40000000000 */
[----:B------:R-:W-:-:S02]  /*03d0*/  PRMT R169, RZ, 0x7610, R169 ;  /* 0x00007610ffa97816 */ /* 0x000fc400000000a9 */
[C---:B------:R-:W-:Y:S02]  /*03e0*/  LOP3.LUT R155, R104.reuse, 0x8, RZ, 0xfc, !PT ;  /* 0x00000008689b7812 */ /* 0x040fe400078efcff */
[----:B------:R-:W-:Y:S01]  /*03f0*/  LOP3.LUT R153, R104, 0xa, RZ, 0xfc, !PT ;  /* 0x0000000a68997812 */ /* 0x000fe200078efcff */
[----:B------:R-:W1:Y:S02]  /*0400*/  LDC.64 R12, c[0x0][0x3a8] ;  /* 0x0000ea00ff0c7b82 */ /* 0x000e640000000a00 */
[----:B-12---:R-:W-:Y:S01]  /*0410*/  VIADD R0, R25, 0x3f ;  /* 0x0000003f19007836 */ /* 0x006fe20000000000 */
[----:B------:R-:W-:-:S04]  /*0420*/  IABS R18, R25 ;  /* 0x0000001900127213 */ /* 0x000fc80000000000 */
[----:B------:R-:W-:Y:S01]  /*0430*/  SHF.R.S32.HI R3, RZ, 0x1f, R0 ;  /* 0x0000001fff037819 */ /* 0x000fe20000011400 */
[----:B-----5:R-:W-:-:S03]  /*0440*/  ULEA UR9, UR4, UR9, 0x18 ;  /* 0x0000000904097291 */ /* 0x020fc6000f8ec0ff */
[----:B------:R-:W-:Y:S02]  /*0450*/  LEA.HI R3, R3, R0, RZ, 0x6 ;  /* 0x0000000003037211 */ /* 0x000fe400078f30ff */
[----:B---3--:R-:W-:Y:S01]  /*0460*/  IABS R8, R5 ;  /* 0x0000000500087213 */ /* 0x008fe20000000000 */
[----:B------:R-:W-:Y:S01]  /*0470*/  UIADD3 UR11, UPT, UPT, UR9, 0xc000, URZ ;  /* 0x0000c000090b7890 */ /* 0x000fe2000fffe0ff */
[----:B------:R-:W-:Y:S01]  /*0480*/  SHF.R.S32.HI R3, RZ, 0x6, R3 ;  /* 0x00000006ff037819 */ /* 0x000fe20000011403 */
[----:B------:R-:W-:-:S04]  /*0490*/  IMAD R17, R104, R12, RZ ;  /* 0x0000000c68117224 */ /* 0x000fc800078e02ff */
[----:B------:R-:W-:Y:S02]  /*04a0*/  IMAD.SHL.U32 R4, R3, 0x8, RZ ;  /* 0x0000000803047824 */ /* 0x000fe400078e00ff */
[----:B------:R-:W-:-:S03]  /*04b0*/  IMAD R31, R12, 0x2, R17 ;  /* 0x000000020c1f7824 */ /* 0x000fc600078e0211 */
[-C--:B------:R-:W-:Y:S01]  /*04c0*/  IABS R7, R4.reuse ;  /* 0x0000000400077213 */ /* 0x080fe20000000000 */
[C---:B------:R-:W-:Y:S01]  /*04d0*/  IMAD R33, R12.reuse, 0x2, R31 ;  /* 0x000000020c217824 */ /* 0x040fe200078e021f */
[----:B------:R-:W-:Y:S02]  /*04e0*/  IABS R10, R4 ;  /* 0x00000004000a7213 */ /* 0x000fe40000000000 */
[----:B------:R-:W1:Y:S01]  /*04f0*/  I2F.RP R0, R7 ;  /* 0x0000000700007306 */ /* 0x000e620000209400 */
[----:B------:R-:W-:-:S04]  /*0500*/  IMAD R35, R12, 0x2, R33 ;  /* 0x000000020c237824 */ /* 0x000fc800078e0221 */
[----:B------:R-:W-:-:S04]  /*0510*/  IMAD R67, R12, 0x2, R35 ;  /* 0x000000020c437824 */ /* 0x000fc800078e0223 */
[----:B------:R-:W-:-:S04]  /*0520*/  IMAD R63, R12, 0x2, R67 ;  /* 0x000000020c3f7824 */ /* 0x000fc800078e0243 */
[C---:B------:R-:W-:Y:S01]  /*0530*/  IMAD R61, R12.reuse, 0x2, R63 ;  /* 0x000000020c3d7824 */ /* 0x040fe200078e023f */
[----:B-1----:R-:W1:Y:S03]  /*0540*/  MUFU.RCP R0, R0 ;  /* 0x0000000000007308 */ /* 0x002e660000001000 */
[----:B------:R-:W-:-:S04]  /*0550*/  IMAD R59, R12, 0x2, R61 ;  /* 0x000000020c3b7824 */ /* 0x000fc800078e023d */
[----:B------:R-:W-:-:S04]  /*0560*/  IMAD R57, R12, 0x2, R59 ;  /* 0x000000020c397824 */ /* 0x000fc800078e023b */
[----:B------:R-:W-:Y:S02]  /*0570*/  IMAD R55, R12, 0x2, R57 ;  /* 0x000000020c377824 */ /* 0x000fe400078e0239 */
[----:B-1----:R-:W-:Y:S02]  /*0580*/  VIADD R2, R0, 0xffffffe ;  /* 0x0ffffffe00027836 */ /* 0x002fe40000000000 */
[----:B------:R-:W-:Y:S02]  /*0590*/  IMAD.MOV R0, RZ, RZ, -R10 ;  /* 0x000000ffff007224 */ /* 0x000fe400078e0a0a */
[----:B------:R1:W2:Y:S02]  /*05a0*/  F2I.FTZ.U32.TRUNC.NTZ R3, R2 ;  /* 0x0000000200037305 */ /* 0x0002a4000021f000 */
[----:B-1----:R-:W-:Y:S02]  /*05b0*/  IMAD.MOV.U32 R2, RZ, RZ, RZ ;  /* 0x000000ffff027224 */ /* 0x002fe400078e00ff */
[----:B--2---:R-:W-:-:S04]  /*05c0*/  IMAD.MOV R6, RZ, RZ, -R3 ;  /* 0x000000ffff067224 */ /* 0x004fc800078e0a03 */
[----:B------:R-:W-:Y:S02]  /*05d0*/  IMAD R9, R6, R7, RZ ;  /* 0x0000000706097224 */ /* 0x000fe400078e02ff */
[----:B------:R-:W-:Y:S02]  /*05e0*/  IMAD.MOV.U32 R6, RZ, RZ, R8 ;  /* 0x000000ffff067224 */ /* 0x000fe400078e0008 */
[----:B------:R-:W-:-:S06]  /*05f0*/  IMAD.HI.U32 R3, R3, R9, R2 ;  /* 0x0000000903037227 */ /* 0x000fcc00078e0002 */
[----:B------:R-:W-:-:S04]  /*0600*/  IMAD.HI.U32 R3, R3, R6, RZ ;  /* 0x0000000603037227 */ /* 0x000fc800078e00ff */
[----:B------:R-:W-:Y:S01]  /*0610*/  IMAD R0, R3, R0, R6 ;  /* 0x0000000003007224 */ /* 0x000fe200078e0206 */
[----:B------:R-:W-:Y:S04]  /*0620*/  BAR.SYNC.DEFER_BLOCKING 0x0 ;  /* 0x0000000000007b1d */ /* 0x000fe80000010000 */
[----:B------:R-:W-:-:S13]  /*0630*/  ISETP.GT.U32.AND P2, PT, R7, R0, PT ;  /* 0x000000000700720c */ /* 0x000fda0003f44070 */
[----:B------:R-:W-:Y:S02]  /*0640*/  @!P2 IMAD.IADD R0, R0, 0x1, -R7 ;  /* 0x000000010000a824 */ /* 0x000fe400078e0a07 */
[----:B------:R-:W-:Y:S01]  /*0650*/  @!P2 VIADD R3, R3, 0x1 ;  /* 0x000000010303a836 */ /* 0x000fe20000000000 */
[----:B------:R-:W-:Y:S02]  /*0660*/  ISETP.NE.AND P2, PT, R4, RZ, PT ;  /* 0x000000ff0400720c */ /* 0x000fe40003f45270 */
[----:B------:R-:W-:Y:S02]  /*0670*/  ISETP.GE.U32.AND P0, PT, R0, R7, PT ;  /* 0x000000070000720c */ /* 0x000fe40003f06070 */
[----:B------:R-:W-:-:S04]  /*0680*/  LOP3.LUT R0, R5, R4, RZ, 0x3c, !PT ;  /* 0x0000000405007212 */ /* 0x000fc800078e3cff */
[----:B------:R-:W-:Y:S01]  /*0690*/  ISETP.GE.AND P3, PT, R0, RZ, PT ;  /* 0x000000ff0000720c */ /* 0x000fe20003f66270 */
[----:B------:R-:W-:-:S06]  /*06a0*/  VIADD R0, R24, 0x7f ;  /* 0x0000007f18007836 */ /* 0x000fcc0000000000 */
[----:B------:R-:W-:-:S04]  /*06b0*/  @P0 VIADD R3, R3, 0x1 ;  /* 0x0000000103030836 */ /* 0x000fc80000000000 */
[----:B------:R-:W-:Y:S01]  /*06c0*/  IMAD.MOV.U32 R2, RZ, RZ, R3 ;  /* 0x000000ffff027224 */ /* 0x000fe200078e0003 */
[----:B------:R-:W-:-:S03]  /*06d0*/  SHF.R.S32.HI R3, RZ, 0x1f, R0 ;  /* 0x0000001fff037819 */ /* 0x000fc60000011400 */
[----:B------:R-:W-:Y:S01]  /*06e0*/  @!P3 IMAD.MOV R2, RZ, RZ, -R2 ;  /* 0x000000ffff02b224 */ /* 0x000fe200078e0a02 */
[----:B------:R-:W-:Y:S02]  /*06f0*/  @!P2 LOP3.LUT R2, RZ, R4, RZ, 0x33, !PT ;  /* 0x00000004ff02a212 */ /* 0x000fe400078e33ff */
[----:B------:R-:W-:-:S03]  /*0700*/  LEA.HI R3, R3, R0, RZ, 0x7 ;  /* 0x0000000003037211 */ /* 0x000fc600078f38ff */
[----:B------:R-:W-:Y:S02]  /*0710*/  IMAD.SHL.U32 R6, R2, 0x8, RZ ;  /* 0x0000000802067824 */ /* 0x000fe400078e00ff */
[----:B------:R-:W-:-:S03]  /*0720*/  IMAD.MOV R2, RZ, RZ, -R2 ;  /* 0x000000ffff027224 */ /* 0x000fc600078e0a02 */
[----:B------:R-:W-:Y:S01]  /*0730*/  LEA.HI.SX32 R3, R3, -R6, 0x19 ;  /* 0x8000000603037211 */ /* 0x000fe200078fcaff */
[----:B------:R-:W-:-:S03]  /*0740*/  IMAD R8, R4, R2, R5 ;  /* 0x0000000204087224 */ /* 0x000fc600078e0205 */
[----:B------:R-:W-:-:S04]  /*0750*/  VIMNMX R11, PT, PT, R3, 0x8, PT ;  /* 0x00000008030b7848 */ /* 0x000fc80003fe0100 */
[-C--:B------:R-:W-:Y:S02]  /*0760*/  IABS R7, R11.reuse ;  /* 0x0000000b00077213 */ /* 0x080fe40000000000 */
[----:B------:R-:W-:Y:S02]  /*0770*/  IABS R4, R11 ;  /* 0x0000000b00047213 */ /* 0x000fe40000000000 */
[----:B------:R-:W1:Y:S08]  /*0780*/  I2F.RP R0, R7 ;  /* 0x0000000700007306 */ /* 0x000e700000209400 */
[----:B-1----:R-:W1:Y:S02]  /*0790*/  MUFU.RCP R0, R0 ;  /* 0x0000000000007308 */ /* 0x002e640000001000 */
[----:B-1----:R-:W-:-:S02]  /*07a0*/  VIADD R3, R0, 0xffffffe ;  /* 0x0ffffffe00037836 */ /* 0x002fc40000000000 */
[----:B------:R-:W-:-:S04]  /*07b0*/  IMAD.MOV R0, RZ, RZ, -R4 ;  /* 0x000000ffff007224 */ /* 0x000fc800078e0a04 */
[----:B------:R-:W1:Y:S02]  /*07c0*/  F2I.FTZ.U32.TRUNC.NTZ R3, R3 ;  /* 0x0000000300037305 */ /* 0x000e64000021f000 */
[----:B-1----:R-:W-:-:S04]  /*07d0*/  IMAD.MOV R9, RZ, RZ, -R3 ;  /* 0x000000ffff097224 */ /* 0x002fc800078e0a03 */
[----:B------:R-:W-:Y:S01]  /*07e0*/  IMAD.MOV.U32 R2, RZ, RZ, R9 ;  /* 0x000000ffff027224 */ /* 0x000fe200078e0009 */
[----:B------:R-:W-:-:S03]  /*07f0*/  IABS R9, R8 ;  /* 0x0000000800097213 */ /* 0x000fc60000000000 */
[----:B------:R-:W-:Y:S02]  /*0800*/  IMAD R5, R2, R7, RZ ;  /* 0x0000000702057224 */ /* 0x000fe400078e02ff */
[----:B------:R-:W-:-:S04]  /*0810*/  IMAD.MOV.U32 R2, RZ, RZ, RZ ;  /* 0x000000ffff027224 */ /* 0x000fc800078e00ff */
[----:B------:R-:W-:Y:S01]  /*0820*/  IMAD.HI.U32 R2, R3, R5, R2 ;  /* 0x0000000503027227 */ /* 0x000fe200078e0002 */
[----:B------:R-:W-:-:S05]  /*0830*/  IABS R3, R24 ;  /* 0x0000001800037213 */ /* 0x000fca0000000000 */
[----:B------:R-:W-:-:S04]  /*0840*/  IMAD.HI.U32 R2, R2, R9, RZ ;  /* 0x0000000902027227 */ /* 0x000fc800078e00ff */
[----:B------:R-:W-:Y:S02]  /*0850*/  IMAD R0, R2, R0, R9 ;  /* 0x0000000002007224 */ /* 0x000fe400078e0209 */
[----:B------:R-:W-:-:S03]  /*0860*/  IMAD.MOV.U32 R9, RZ, RZ, R3 ;  /* 0x000000ffff097224 */ /* 0x000fc600078e0003 */
[----:B------:R-:W-:Y:S01]  /*0870*/  ISETP.GT.U32.AND P2, PT, R7, R0, PT ;  /* 0x000000000700720c */ /* 0x000fe20003f44070 */
[----:B------:R-:W1:-:S12]  /*0880*/  I2F.RP R4, R9 ;  /* 0x0000000900047306 */ /* 0x000e580000209400 */
[----:B------:R-:W-:Y:S02]  /*0890*/  @!P2 IMAD.IADD R0, R0, 0x1, -R7 ;  /* 0x000000010000a824 */ /* 0x000fe400078e0a07 */
[----:B------:R-:W-:Y:S01]  /*08a0*/  @!P2 VIADD R2, R2, 0x1 ;  /* 0x000000010202a836 */ /* 0x000fe20000000000 */
[----:B-1----:R-:W1:Y:S01]  /*08b0*/  MUFU.RCP R4, R4 ;  /* 0x0000000400047308 */ /* 0x002e620000001000 */
[----:B------:R-:W-:Y:S02]  /*08c0*/  ISETP.NE.AND P2, PT, R11, RZ, PT ;  /* 0x000000ff0b00720c */ /* 0x000fe40003f45270 */
[----:B------:R-:W-:Y:S02]  /*08d0*/  ISETP.GE.U32.AND P0, PT, R0, R7, PT ;  /* 0x000000070000720c */ /* 0x000fe40003f06070 */
[----:B------:R-:W-:-:S04]  /*08e0*/  LOP3.LUT R0, R8, R11, RZ, 0x3c, !PT ;  /* 0x0000000b08007212 */ /* 0x000fc800078e3cff */
[----:B------:R-:W-:-:S07]  /*08f0*/  ISETP.GE.AND P3, PT, R0, RZ, PT ;  /* 0x000000ff0000720c */ /* 0x000fce0003f66270 */
[----:B------:R-:W-:-:S04]  /*0900*/  @P0 VIADD R2, R2, 0x1 ;  /* 0x0000000102020836 */ /* 0x000fc80000000000 */
[----:B------:R-:W-:Y:S02]  /*0910*/  IMAD.MOV.U32 R103, RZ, RZ, R2 ;  /* 0x000000ffff677224 */ /* 0x000fe400078e0002 */
[----:B-1----:R-:W-:Y:S02]  /*0920*/  VIADD R2, R4, 0xffffffe ;  /* 0x0ffffffe04027836 */ /* 0x002fe40000000000 */
[----:B------:R-:W-:Y:S01]  /*0930*/  @!P3 IMAD.MOV R103, RZ, RZ, -R103 ;  /* 0x000000ffff67b224 */ /* 0x000fe200078e0a67 */
[----:B------:R-:W-:Y:S01]  /*0940*/  @!P2 LOP3.LUT R103, RZ, R11, RZ, 0x33, !PT ;  /* 0x0000000bff67a212 */ /* 0x000fe200078e33ff */
[----:B------:R1:W2:Y:S04]  /*0950*/  F2I.FTZ.U32.TRUNC.NTZ R3, R2 ;  /* 0x0000000200037305 */ /* 0x0002a8000021f000 */
[----:B------:R-:W-:-:S02]  /*0960*/  IMAD.MOV R0, RZ, RZ, -R103 ;  /* 0x000000ffff007224 */ /* 0x000fc400078e0a67 */
[----:B------:R-:W-:Y:S02]  /*0970*/  IMAD.SHL.U32 R103, R103, 0x40, RZ ;  /* 0x0000004067677824 */ /* 0x000fe400078e00ff */
[----:B------:R-:W3:Y:S01]  /*0980*/  I2F.RP R4, R18 ;  /* 0x0000001200047306 */ /* 0x000ee20000209400 */
[----:B------:R-:W-:Y:S02]  /*0990*/  IMAD R0, R11, R0, R8 ;  /* 0x000000000b007224 */ /* 0x000fe400078e0208 */
[----:B-1----:R-:W-:Y:S01]  /*09a0*/  IMAD.MOV.U32 R2, RZ, RZ, RZ ;  /* 0x000000ffff027224 */ /* 0x002fe200078e00ff */
[----:B------:R-:W1:Y:S01]  /*09b0*/  LDS R8, [UR9] ;  /* 0x00000009ff087984 */ /* 0x000e620008000800 */
[----:B------:R-:W-:Y:S01]  /*09c0*/  IMAD.IADD R5, R6, 0x1, R0 ;  /* 0x0000000106057824 */ /* 0x000fe200078e0200 */
[----:B------:R-:W-:Y:S01]  /*09d0*/  LOP3.LUT R0, R112, 0x7f, RZ, 0xc0, !PT ;  /* 0x0000007f70007812 */ /* 0x000fe200078ec0ff */
[----:B--2---:R-:W-:-:S04]  /*09e0*/  IMAD.MOV R7, RZ, RZ, -R3 ;  /* 0x000000ffff077224 */ /* 0x004fc800078e0a03 */
[----:B------:R-:W-:Y:S02]  /*09f0*/  IMAD.MOV.U32 R6, RZ, RZ, R7 ;  /* 0x000000ffff067224 */ /* 0x000fe400078e0007 */
[----:B------:R-:W-:Y:S02]  /*0a00*/  IMAD R102, R5, 0x80, R0 ;  /* 0x0000008005667824 */ /* 0x000fe400078e0200 */
[----:B------:R-:W-:Y:S01]  /*0a10*/  IMAD R5, R6, R9, RZ ;  /* 0x0000000906057224 */ /* 0x000fe200078e02ff */
[----:B---3--:R-:W2:Y:S02]  /*0a20*/  MUFU.RCP R4, R4 ;  /* 0x0000000400047308 */ /* 0x008ea40000001000 */
[----:B------:R-:W-:Y:S01]  /*0a30*/  IABS R6, R102 ;  /* 0x0000006600067213 */ /* 0x000fe20000000000 */
[----:B------:R-:W-:Y:S01]  /*0a40*/  IMAD.HI.U32 R2, R3, R5, R2 ;  /* 0x0000000503027227 */ /* 0x000fe200078e0002 */
[----:B------:R-:W-:Y:S01]  /*0a50*/  BAR.SYNC.DEFER_BLOCKING 0x0 ;  /* 0x0000000000007b1d */ /* 0x000fe20000010000 */
[----:B------:R-:W-:-:S04]  /*0a60*/  ISETP.GE.AND P2, PT, R102, RZ, PT ;  /* 0x000000ff6600720c */ /* 0x000fc80003f46270 */
[----:B------:R-:W-:-:S04]  /*0a70*/  IMAD.HI.U32 R2, R2, R6, RZ ;  /* 0x0000000602027227 */ /* 0x000fc800078e00ff */
[----:B------:R-:W-:-:S04]  /*0a80*/  IMAD.MOV R2, RZ, RZ, -R2 ;  /* 0x000000ffff027224 */ /* 0x000fc800078e0a02 */
[C---:B------:R-:W-:Y:S02]  /*0a90*/  IMAD R6, R9.reuse, R2, R6 ;  /* 0x0000000209067224 */ /* 0x040fe400078e0206 */
[----:B--2---:R-:W-:Y:S02]  /*0aa0*/  VIADD R2, R4, 0xffffffe ;  /* 0x0ffffffe04027836 */ /* 0x004fe40000000000 */
[----:B------:R-:W-:Y:S01]  /*0ab0*/  IMAD.SHL.U32 R4, R50, 0x200000, RZ ;  /* 0x0020000032047824 */ /* 0x000fe200078e00ff */
[----:B------:R-:W-:Y:S01]  /*0ac0*/  ISETP.GT.U32.AND P0, PT, R9, R6, PT ;  /* 0x000000060900720c */ /* 0x000fe20003f04070 */
[----:B------:R2:W3:Y:S03]  /*0ad0*/  F2I.FTZ.U32.TRUNC.NTZ R3, R2 ;  /* 0x0000000200037305 */ /* 0x0004e6000021f000 */
[----:B------:R-:W-:Y:S02]  /*0ae0*/  LOP3.LUT R4, R4, 0x600000, RZ, 0xc0, !PT ;  /* 0x0060000004047812 */ /* 0x000fe400078ec0ff */
[----:B-1----:R-:W-:-:S02]  /*0af0*/  R2UR UR8, R8 ;  /* 0x00000000080872ca */ /* 0x002fc400000e0000 */
[----:B------:R-:W-:Y:S02]  /*0b00*/  R2UR UR5, R4 ;  /* 0x00000000040572ca */ /* 0x000fe400000e0000 */
[----:B--2---:R-:W-:-:S03]  /*0b10*/  SHF.R.U32.HI R2, RZ, 0x6, R112 ;  /* 0x00000006ff027819 */ /* 0x004fc60000011670 */
[----:B------:R-:W-:Y:S01]  /*0b20*/  @!P0 IMAD.IADD R6, R6, 0x1, -R9 ;  /* 0x0000000106068824 */ /* 0x000fe200078e0a09 */
[----:B------:R-:W-:Y:S01]  /*0b30*/  SGXT.U32 R4, R2, 0x2 ;  /* 0x000000020204781a */ /* 0x000fe20000000000 */
[----:B------:R-:W-:Y:S02]  /*0b40*/  IMAD.MOV.U32 R2, RZ, RZ, RZ ;  /* 0x000000ffff027224 */ /* 0x000fe400078e00ff */
[--C-:B---3--:R-:W-:Y:S01]  /*0b50*/  IMAD.MOV R19, RZ, RZ, -R3.reuse ;  /* 0x000000ffff137224 */ /* 0x108fe200078e0a03 */
[----:B------:R-:W-:Y:S02]  /*0b60*/  ISETP.GT.U32.AND P0, PT, R9, R6, PT ;  /* 0x000000060900720c */ /* 0x000fe40003f04070 */
[----:B------:R-:W-:Y:S01]  /*0b70*/  LOP3.LUT R21, R103, R4, RZ, 0xfc, !PT ;  /* 0x0000000467157212 */ /* 0x000fe200078efcff */
[----:B------:R-:W-:Y:S01]  /*0b80*/  IMAD R19, R19, R18, RZ ;  /* 0x0000001213137224 */ /* 0x000fe200078e02ff */
[----:B------:R-:W1:Y:S02]  /*0b90*/  LDC.64 R4, c[0x0][0x3a0] ;  /* 0x0000e800ff047b82 */ /* 0x000e640000000a00 */
[----:B------:R-:W-:Y:S01]  /*0ba0*/  LOP3.LUT R32, R21, 0x4, RZ, 0xfc, !PT ;  /* 0x0000000415207812 */ /* 0x000fe200078efcff */
[----:B------:R-:W-:Y:S01]  /*0bb0*/  IMAD.HI.U32 R19, R3, R19, R2 ;  /* 0x0000001303137227 */ /* 0x000fe200078e0002 */
[----:B------:R-:W-:-:S02]  /*0bc0*/  IABS R23, R21 ;  /* 0x0000001500177213 */ /* 0x000fc40000000000 */
[----:B------:R-:W-:Y:S01]  /*0bd0*/  IABS R27, R32 ;  /* 0x00000020001b7213 */ /* 0x000fe20000000000 */
[----:B------:R-:W-:Y:S02]  /*0be0*/  IMAD.SHL.U32 R2, R50, 0x8, RZ ;  /* 0x0000000832027824 */ /* 0x000fe400078e00ff */
[----:B------:R-:W-:Y:S01]  /*0bf0*/  @!P0 IMAD.IADD R6, R6, 0x1, -R9 ;  /* 0x0000000106068824 */ /* 0x000fe200078e0a09 */
[----:B------:R-:W-:Y:S01]  /*0c00*/  ISETP.NE.AND P0, PT, R24, RZ, PT ;  /* 0x000000ff1800720c */ /* 0x000fe20003f05270 */
[----:B------:R-:W-:Y:S01]  /*0c10*/  IMAD.HI.U32 R3, R19, R27, RZ ;  /* 0x0000001b13037227 */ /* 0x000fe200078e00ff */
[----:B------:R-:W-:-:S03]  /*0c20*/  LOP3.LUT R7, R2, 0x20, RZ, 0xc0, !PT ;  /* 0x0000002002077812 */ /* 0x000fc600078ec0ff */
[----:B------:R-:W-:Y:S01]  /*0c30*/  IMAD.HI.U32 R2, R19, R23, RZ ;  /* 0x0000001713027227 */ /* 0x000fe200078e00ff */
[----:B------:R-:W-:-:S03]  /*0c40*/  R2UR UR10, R7 ;  /* 0x00000000070a72ca */ /* 0x000fc600000e0000 */
[----:B------:R-:W-:Y:S01]  /*0c50*/  @!P2 IMAD.MOV R6, RZ, RZ, -R6 ;  /* 0x000000ffff06a224 */ /* 0x000fe200078e0a06 */
[----:B------:R-:W-:Y:S01]  /*0c60*/  ISETP.NE.U32.AND P2, PT, R105, RZ, PT ;  /* 0x000000ff6900720c */ /* 0x000fe20003f45070 */
[----:B------:R-:W-:Y:S02]  /*0c70*/  IMAD.MOV R2, RZ, RZ, -R2 ;  /* 0x000000ffff027224 */ /* 0x000fe400078e0a02 */
[----:B------:R-:W-:Y:S01]  /*0c80*/  @!P0 LOP3.LUT R6, RZ, R24, RZ, 0x33, !PT ;  /* 0x00000018ff068212 */ /* 0x000fe200078e33ff */
[----:B-1----:R-:W-:Y:S02]  /*0c90*/  VIADD R106, R4, 0x3f ;  /* 0x0000003f046a7836 */ /* 0x002fe40000000000 */
[----:B------:R-:W-:Y:S02]  /*0ca0*/  IMAD.MOV R3, RZ, RZ, -R3 ;  /* 0x000000ffff037224 */ /* 0x000fe400078e0a03 */
[C---:B------:R-:W-:Y:S01]  /*0cb0*/  IMAD R23, R18.reuse, R2, R23 ;  /* 0x0000000212177224 */ /* 0x040fe200078e0217 */
[----:B------:R-:W-:Y:S01]  /*0cc0*/  UIADD3 UR10, UPT, UPT, UR10, UR5, UR8 ;  /* 0x000000050a0a7290 */ /* 0x000fe2000fffe008 */
[----:B------:R-:W-:Y:S01]  /*0cd0*/  IMAD R27, R18, R3, R27 ;  /* 0x00000003121b7224 */ /* 0x000fe200078e021b */
[----:B------:R-:W-:Y:S01]  /*0ce0*/  ISETP.GT.AND P0, PT, R106, 0x3f, PT ;  /* 0x0000003f6a00780c */ /* 0x000fe20003f04270 */
[----:B------:R-:W-:Y:S01]  /*0cf0*/  IMAD R52, R6, R5, RZ ;  /* 0x0000000506347224 */ /* 0x000fe200078e02ff */
[----:B----4-:R-:W-:Y:S11]  /*0d00*/  @P1 BRA `(.L_x_5) ;  /* 0x0000000000181947 */ /* 0x010ff60003800000 */
[----:B------:R-:W-:Y:S01]  /*0d10*/  ELECT P3, URZ, PT ;  /* 0x0000000000ff782f */ /* 0x000fe20003860000 */
[----:B------:R-:W-:Y:S01]  /*0d20*/  IMAD.MOV.U32 R2, RZ, RZ, 0x1 ;  /* 0x00000001ff027424 */ /* 0x000fe200078e00ff */
[----:B------:R-:W-:Y:S01]  /*0d30*/  UMOV UR5, 0x40 ;  /* 0x0000004000057882 */ /* 0x000fe20000000000 */
[----:B------:R-:W-:Y:S01]  /*0d40*/  UVIRTCOUNT.DEALLOC.SMPOOL 0x80 ;  /* 0x000000800000784c */ /* 0x000fe20000000000 */
[----:B------:R-:W-:-:S09]  /*0d50*/  ULEA UR5, UR4, UR5, 0x18 ;  /* 0x0000000504057291 */ /* 0x000fd2000f8ec0ff */
[----:B------:R1:W-:Y:S03]  /*0d60*/  @P3 STS.U8 [UR5], R2 ;  /* 0x00000002ff003988 */ /* 0x0003e60008000005 */
.L_x_5:
[----:B------:R-:W-:Y:S01]  /*0d70*/  STTM.x32 tmem[UR10], RZ ;  /* 0x000000ff000079ed */ /* 0x000fe200082c000a */
[----:B------:R-:W2:Y:S02]  /*0d80*/  FENCE.VIEW.ASYNC.T ;  /* 0x00000000000073c6 */ /* 0x000ea40000000200 */
[----:B--2---:R-:W-:Y:S01]  /*0d90*/  VOTEU.ALL UP0, P2 ;  /* 0x0000000000ff7886 */ /* 0x004fe20001000000 */
[----:B------:R-:W-:Y:S01]  /*0da0*/  VOTEU.ALL UP1, P2 ;  /* 0x0000000000ff7886 */ /* 0x000fe20001020000 */
[----:B------:R-:W-:Y:S01]  /*0db0*/  IMAD R53, R12, 0x2, R55 ;  /* 0x000000020c357824 */ /* 0x000fe200078e0237 */
[----:B------:R-:W-:Y:S01]  /*0dc0*/  ISETP.LT.AND P4, PT, R155, R4, P0 ;  /* 0x000000049b00720c */ /* 0x000fe20000781270 */
[----:B------:R-:W-:Y:S01]  /*0dd0*/  IMAD.SHL.U32 R100, R52, 0x2, RZ ;  /* 0x0000000234647824 */ /* 0x000fe200078e00ff */
[----:B------:R-:W-:-:S04]  /*0de0*/  @!UP0 UIADD3 UR4, UPT, UPT, -UR6, 0x100000, URZ ;  /* 0x0010000006048890 */ /* 0x000fc8000fffe1ff */
[----:B------:R-:W-:Y:S02]  /*0df0*/  @!UP0 USHF.L.U32 UR5, UR4, 0xb, URZ ;  /* 0x0000000b04058899 */ /* 0x000fe400080006ff */
[----:B------:R-:W-:Y:S01]  /*0e00*/  @!UP0 USHF.L.U32 UR4, UR4, 0x1, URZ ;  /* 0x0000000104048899 */ /* 0x000fe200080006ff */
[----:B------:R-:W-:Y:S01]  /*0e10*/  BAR.SYNC.DEFER_BLOCKING 0x0 ;  /* 0x0000000000007b1d */ /* 0x000fe20000010000 */
[----:B------:R-:W-:Y:S01]  /*0e20*/  IMAD R51, R12, 0x2, R53 ;  /* 0x000000020c337824 */ /* 0x000fe200078e0235 */
[----:B------:R-:W-:Y:S02]  /*0e30*/  ISETP.LT.AND P3, PT, R153, R4, P0 ;  /* 0x000000049900720c */ /* 0x000fe40000761270 */
[----:B------:R-:W-:Y:S01]  /*0e40*/  IADD3 R22, P5, PT, R100, UR12, RZ ;  /* 0x0000000c64167c10 */ /* 0x000fe2000ffbe0ff */
[----:B------:R-:W-:-:S03]  /*0e50*/  IMAD R5, R12, 0x2, R51 ;  /* 0x000000020c057824 */ /* 0x000fc600078e0233 */
[----:B------:R-:W-:Y:S01]  /*0e60*/  LEA.HI.X.SX32 R20, R52, UR13, 0x1, P5 ;  /* 0x0000000d34147c11 */ /* 0x000fe2000a8f0eff */
[----:B------:R-:W-:Y:S01]  /*0e70*/  IMAD R11, R12, 0x2, R5 ;  /* 0x000000020c0b7824 */ /* 0x000fe200078e0205 */
[----:B-1----:R-:W-:-:S03]  /*0e80*/  LEA R2, P5, R67, R22, 0x1 ;  /* 0x0000001643027211 */ /* 0x002fc600078a08ff */
[C---:B------:R-:W-:Y:S01]  /*0e90*/  IMAD R29, R12.reuse, 0x2, R11 ;  /* 0x000000020c1d7824 */ /* 0x040fe200078e020b */
[----:B------:R-:W-:Y:S01]  /*0ea0*/  LEA.HI.X.SX32 R3, R67, R20, 0x1, P5 ;  /* 0x0000001443037211 */ /* 0x000fe200028f0eff */
[----:B------:R-:W1:Y:S02]  /*0eb0*/  FENCE.VIEW.ASYNC.S ;  /* 0x00000000000073c6 */ /* 0x000e640000000000 */
[----:B-1----:R1:W2:Y:S02]  /*0ec0*/  @!UP1 SYNCS.EXCH.64 URZ, [UR11], UR4 ;  /* 0x000000040bff95b2 */ /* 0x0022a40008000100 */
[----:B--2---:R-:W-:Y:S01]  /*0ed0*/  BAR.SYNC.DEFER_BLOCKING 0x0 ;  /* 0x0000000000007b1d */ /* 0x004fe20000010000 */
[----:B------:R-:W-:-:S04]  /*0ee0*/  IMAD R37, R12, 0x2, R29 ;  /* 0x000000020c257824 */ /* 0x000fc800078e021d */
[----:B------:R-:W-:Y:S01]  /*0ef0*/  IMAD R15, R12, 0x2, R37 ;  /* 0x000000020c0f7824 */ /* 0x000fe200078e0225 */
[----:B------:R-:W-:-:S03]  /*0f00*/  PRMT R114, RZ, 0x7610, R114 ;  /* 0x00007610ff727816 */ /* 0x000fc60000000072 */
[----:B------:R-:W-:Y:S01]  /*0f10*/  IMAD R39, R12, 0x2, R15 ;  /* 0x000000020c277824 */ /* 0x000fe200078e020f */
[----:B------:R-:W-:Y:S01]  /*0f20*/  LOP3.LUT R151, R104, 0x10, RZ, 0xfc, !PT ;  /* 0x0000001068977812 */ /* 0x000fe200078efcff */
[----:B-1----:R-:W1:Y:S02]  /*0f30*/  LDCU UR4, c[0x0][0x3b0] ;  /* 0x00007600ff0477ac */ /* 0x002e640008000800 */
[C---:B------:R-:W-:Y:S01]  /*0f40*/  IMAD R41, R12.reuse, 0x2, R39 ;  /* 0x000000020c297824 */ /* 0x040fe200078e0227 */
[----:B------:R2:W3:Y:S01]  /*0f50*/  @P4 LDG.E.U16 R169, desc[UR18][R2.64] ;  /* 0x0000001202a94981 */ /* 0x0004e2000c1e1500 */
[----:B------:R-:W-:Y:S02]  /*0f60*/  LEA R6, P4, R63, R22, 0x1 ;  /* 0x000000163f067211 */ /* 0x000fe400078808ff */
[----:B------:R-:W-:Y:S02]  /*0f70*/  ISETP.LT.AND P5, PT, R151, R4, P0 ;  /* 0x000000049700720c */ /* 0x000fe400007a1270 */
[----:B------:R-:W-:Y:S01]  /*0f80*/  LEA.HI.X.SX32 R7, R63, R20, 0x1, P4 ;  /* 0x000000143f077211 */ /* 0x000fe200020f0eff */
[----:B------:R-:W-:Y:S01]  /*0f90*/  IMAD R43, R12, 0x2, R41 ;  /* 0x000000020c2b7824 */ /* 0x000fe200078e0229 */
[----:B------:R-:W-:-:S03]  /*0fa0*/  LOP3.LUT R149, R104, 0x18, RZ, 0xfc, !PT ;  /* 0x0000001868957812 */ /* 0x000fc600078efcff */
[----:B------:R4:W5:Y:S01]  /*0fb0*/  @P3 LDG.E.U16 R114, desc[UR18][R6.64] ;  /* 0x0000001206723981 */ /* 0x000962000c1e1500 */
[-C--:B------:R-:W-:Y:S02]  /*0fc0*/  LEA R8, P3, R5, R22.reuse, 0x1 ;  /* 0x0000001605087211 */ /* 0x080fe400078608ff */
[----:B--2---:R-:W-:Y:S02]  /*0fd0*/  LEA R2, P6, R57, R22, 0x1 ;  /* 0x0000001639027211 */ /* 0x004fe400078c08ff */
[----:B------:R-:W-:Y:S01]  /*0fe0*/  LEA.HI.X.SX32 R9, R5, R20, 0x1, P3 ;  /* 0x0000001405097211 */ /* 0x000fe200018f0eff */
[C---:B------:R-:W-:Y:S01]  /*0ff0*/  IMAD R5, R12.reuse, 0x2, R43 ;  /* 0x000000020c057824 */ /* 0x040fe200078e022b */
[----:B------:R-:W-:Y:S02]  /*1000*/  PRMT R171, RZ, 0x7610, R171 ;  /* 0x00007610ffab7816 */ /* 0x000fe400000000ab */
[----:B------:R-:W-:Y:S01]  /*1010*/  ISETP.LT.AND P4, PT, R149, R4, P0 ;  /* 0x000000049500720c */ /* 0x000fe20000781270 */
[----:B------:R-:W-:Y:S01]  /*1020*/  IMAD R45, R12, 0x2, R5 ;  /* 0x000000020c2d7824 */ /* 0x000fe200078e0205 */
[----:B------:R-:W-:-:S02]  /*1030*/  LEA.HI.X.SX32 R3, R57, R20, 0x1, P6 ;  /* 0x0000001439037211 */ /* 0x000fc400030f0eff */
[----:B------:R-:W-:Y:S01]  /*1040*/  LOP3.LUT R147, R104, 0x1a, RZ, 0xfc, !PT ;  /* 0x0000001a68937812 */ /* 0x000fe200078efcff */
[C---:B------:R-:W-:Y:S01]  /*1050*/  IMAD R47, R12.reuse, 0x2, R45 ;  /* 0x000000020c2f7824 */ /* 0x040fe200078e022d */
[----:B----4-:R-:W-:Y:S01]  /*1060*/  LEA R6, P3, R11, R22, 0x1 ;  /* 0x000000160b067211 */ /* 0x010fe200078608ff */
[----:B------:R2:W4:Y:S01]  /*1070*/  @P5 LDG.E.U16 R171, desc[UR18][R2.64] ;  /* 0x0000001202ab5981 */ /* 0x000522000c1e1500 */
[----:B------:R-:W-:Y:S01]  /*1080*/  ISETP.LT.AND P5, PT, R147, R4, P0 ;  /* 0x000000049300720c */ /* 0x000fe200007a1270 */
[C---:B------:R-:W-:Y:S01]  /*1090*/  IMAD R49, R12.reuse, 0x2, R47 ;  /* 0x000000020c317824 */ /* 0x040fe200078e022f */
[----:B------:R-:W-:Y:S02]  /*10a0*/  LEA.HI.X.SX32 R7, R11, R20, 0x1, P3 ;  /* 0x000000140b077211 */ /* 0x000fe400018f0eff */
[----:B------:R-:W-:Y:S01]  /*10b0*/  PRMT R173, RZ, 0x7610, R173 ;  /* 0x00007610ffad7816 */ /* 0x000fe200000000ad */
[----:B------:R-:W-:Y:S01]  /*10c0*/  IMAD R11, R12, 0x2, R49 ;  /* 0x000000020c0b7824 */ /* 0x000fe200078e0231 */
[----:B------:R-:W-:-:S02]  /*10d0*/  LOP3.LUT R145, R104, 0x20, RZ, 0xfc, !PT ;  /* 0x0000002068917812 */ /* 0x000fc400078efcff */
[----:B------:R-:W-:Y:S01]  /*10e0*/  LOP3.LUT R143, R104, 0x28, RZ, 0xfc, !PT ;  /* 0x00000028688f7812 */ /* 0x000fe200078efcff */
[C---:B------:R-:W-:Y:S01]  /*10f0*/  IMAD R65, R12.reuse, 0x2, R11 ;  /* 0x000000020c417824 */ /* 0x040fe200078e020b */
[----:B------:R-:W-:Y:S01]  /*1100*/  PRMT R116, RZ, 0x7610, R116 ;  /* 0x00007610ff747816 */ /* 0x000fe20000000074 */
[----:B------:R0:W3:Y:S01]  /*1110*/  @P4 LDG.E.U16 R173, desc[UR18][R8.64] ;  /* 0x0000001208ad4981 */ /* 0x0000e2000c1e1500 */
[-C--:B------:R-:W-:Y:S01]  /*1120*/  ISETP.LT.AND P4, PT, R145, R4.reuse, P0 ;  /* 0x000000049100720c */ /* 0x080fe20000781270 */
[C---:B------:R-:W-:Y:S01]  /*1130*/  IMAD R69, R12.reuse, 0x2, R65 ;  /* 0x000000020c457824 */ /* 0x040fe200078e0241 */
[----:B------:R-:W-:Y:S02]  /*1140*/  ISETP.LT.AND P3, PT, R143, R4, P0 ;  /* 0x000000048f00720c */ /* 0x000fe40000761270 */
[----:B------:R1:W3:Y:S01]  /*1150*/  @P5 LDG.E.U16 R116, desc[UR18][R6.64] ;  /* 0x0000001206745981 */ /* 0x0002e2000c1e1500 */
[----:B--2---:R-:W-:Y:S01]  /*1160*/  LEA R2, P6, R15, R22, 0x1 ;  /* 0x000000160f027211 */ /* 0x004fe200078c08ff */
[----:B------:R-:W-:Y:S01]  /*1170*/  IMAD R71, R12, 0x2, R69 ;  /* 0x000000020c477824 */ /* 0x000fe200078e0245 */
[----:B------:R-:W-:-:S02]  /*1180*/  LOP3.LUT R141, R104, 0x30, RZ, 0xfc, !PT ;  /* 0x00000030688d7812 */ /* 0x000fc400078efcff */
[----:B0-----:R-:W-:Y:S02]  /*1190*/  LEA R8, P5, R5, R22, 0x1 ;  /* 0x0000001605087211 */ /* 0x001fe400078a08ff */
[----:B------:R-:W-:Y:S02]  /*11a0*/  LOP3.LUT R139, R104, 0x38, RZ, 0xfc, !PT ;  /* 0x00000038688b7812 */ /* 0x000fe400078efcff */
[----:B------:R-:W-:Y:S02]  /*11b0*/  PRMT R175, RZ, 0x7610, R175 ;  /* 0x00007610ffaf7816 */ /* 0x000fe400000000af */
[----:B------:R-:W-:Y:S02]  /*11c0*/  PRMT R177, RZ, 0x7610, R177 ;  /* 0x00007610ffb17816 */ /* 0x000fe400000000b1 */
[-C--:B------:R-:W-:Y:S02]  /*11d0*/  LEA.HI.X.SX32 R3, R15, R20.reuse, 0x1, P6 ;  /* 0x000000140f037211 */ /* 0x080fe400030f0eff */
[----:B------:R-:W-:Y:S01]  /*11e0*/  LEA.HI.X.SX32 R9, R5, R20, 0x1, P5 ;  /* 0x0000001405097211 */ /* 0x000fe200028f0eff */
[----:B------:R-:W-:Y:S01]  /*11f0*/  IMAD R5, R12, 0x2, R71 ;  /* 0x000000020c057824 */ /* 0x000fe200078e0247 */
[-C--:B------:R-:W-:Y:S01]  /*1200*/  ISETP.LT.AND P6, PT, R141, R4.reuse, P0 ;  /* 0x000000048d00720c */ /* 0x080fe200007c1270 */
[----:B------:R0:W2:Y:S01]  /*1210*/  @P4 LDG.E.U16 R175, desc[UR18][R2.64] ;  /* 0x0000001202af4981 */ /* 0x0000a2000c1e1500 */
[----:B------:R-:W-:-:S02]  /*1220*/  ISETP.LT.AND P5, PT, R139, R4, P0 ;  /* 0x000000048b00720c */ /* 0x000fc400007a1270 */
[-C--:B------:R-:W-:Y:S01]  /*1230*/  LEA R10, P4, R11, R22.reuse, 0x1 ;  /* 0x000000160b0a7211 */ /* 0x080fe200078808ff */
[----:B------:R0:W2:Y:S01]  /*1240*/  @P3 LDG.E.U16 R177, desc[UR18][R8.64] ;  /* 0x0000001208b13981 */ /* 0x0000a2000c1e1500 */
[----:B------:R-:W-:Y:S02]  /*1250*/  LEA R14, P3, R5, R22, 0x1 ;  /* 0x00000016050e7211 */ /* 0x000fe400078608ff */
[C---:B------:R-:W-:Y:S02]  /*1260*/  LOP3.LUT R137, R104.reuse, 0x22, RZ, 0xfc, !PT ;  /* 0x0000002268897812 */ /* 0x040fe400078efcff */
[----:B------:R-:W-:Y:S02]  /*1270*/  LOP3.LUT R135, R104, 0x12, RZ, 0xfc, !PT ;  /* 0x0000001268877812 */ /* 0x000fe400078efcff */
[----:B------:R-:W-:Y:S02]  /*1280*/  PRMT R181, RZ, 0x7610, R181 ;  /* 0x00007610ffb57816 */ /* 0x000fe400000000b5 */
[----:B------:R-:W-:-:S02]  /*1290*/  PRMT R179, RZ, 0x7610, R179 ;  /* 0x00007610ffb37816 */ /* 0x000fc400000000b3 */
[-C--:B------:R-:W-:Y:S02]  /*12a0*/  LEA.HI.X.SX32 R11, R11, R20.reuse, 0x1, P4 ;  /* 0x000000140b0b7211 */ /* 0x080fe400020f0eff */
[----:B------:R-:W-:Y:S02]  /*12b0*/  LEA.HI.X.SX32 R15, R5, R20, 0x1, P3 ;  /* 0x00000014050f7211 */ /* 0x000fe400018f0eff */
[-C--:B------:R-:W-:Y:S01]  /*12c0*/  ISETP.LT.AND P4, PT, R137, R4.reuse, P0 ;  /* 0x000000048900720c */ /* 0x080fe20000781270 */
[----:B------:R0:W2:Y:S01]  /*12d0*/  @P6 LDG.E.U16 R181, desc[UR18][R10.64] ;  /* 0x000000120ab56981 */ /* 0x0000a2000c1e1500 */
[----:B------:R-:W-:Y:S02]  /*12e0*/  ISETP.LT.AND P3, PT, R135, R4, P0 ;  /* 0x000000048700720c */ /* 0x000fe40000761270 */
[-C--:B-1----:R-:W-:Y:S01]  /*12f0*/  LEA R6, P6, R39, R22.reuse, 0x1 ;  /* 0x0000001627067211 */ /* 0x082fe200078c08ff */
[----:B------:R1:W2:Y:S01]  /*1300*/  @P5 LDG.E.U16 R179, desc[UR18][R14.64] ;  /* 0x000000120eb35981 */ /* 0x0002a2000c1e1500 */
[----:B0-----:R-:W-:-:S02]  /*1310*/  LEA R2, P5, R55, R22, 0x1 ;  /* 0x0000001637027211 */ /* 0x001fc400078a08ff */
[C---:B------:R-:W-:Y:S02]  /*1320*/  LOP3.LUT R133, R104.reuse, 0x2a, RZ, 0xfc, !PT ;  /* 0x0000002a68857812 */ /* 0x040fe400078efcff */
[----:B------:R-:W-:Y:S02]  /*1330*/  PRMT R120, RZ, 0x7610, R120 ;  /* 0x00007610ff787816 */ /* 0x000fe40000000078 */
[----:B------:R-:W-:Y:S02]  /*1340*/  PRMT R118, RZ, 0x7610, R118 ;  /* 0x00007610ff767816 */ /* 0x000fe40000000076 */
[-C--:B------:R-:W-:Y:S02]  /*1350*/  LEA.HI.X.SX32 R7, R39, R20.reuse, 0x1, P6 ;  /* 0x0000001427077211 */ /* 0x080fe400030f0eff */
[----:B------:R-:W-:Y:S02]  /*1360*/  LEA.HI.X.SX32 R3, R55, R20, 0x1, P5 ;  /* 0x0000001437037211 */ /* 0x000fe400028f0eff */
[----:B------:R-:W-:Y:S01]  /*1370*/  LOP3.LUT R131, R104, 0x32, RZ, 0xfc, !PT ;  /* 0x0000003268837812 */ /* 0x000fe200078efcff */
[----:B------:R-:W2:Y:S01]  /*1380*/  @P4 LDG.E.U16 R120, desc[UR18][R6.64] ;  /* 0x0000001206784981 */ /* 0x000ea2000c1e1500 */
[----:B------:R-:W-:-:S02]  /*1390*/  ISETP.LT.AND P5, PT, R133, R4, P0 ;  /* 0x000000048500720c */ /* 0x000fc400007a1270 */
[----:B------:R-:W-:Y:S01]  /*13a0*/  ISETP.LT.AND P4, PT, R131, R4, P0 ;  /* 0x000000048300720c */ /* 0x000fe20000781270 */
[----:B------:R0:W2:Y:S01]  /*13b0*/  @P3 LDG.E.U16 R118, desc[UR18][R2.64] ;  /* 0x0000001202763981 */ /* 0x0000a2000c1e1500 */
[-C--:B------:R-:W-:Y:S02]  /*13c0*/  LEA R8, P3, R45, R22.reuse, 0x1 ;  /* 0x000000162d087211 */ /* 0x080fe400078608ff */
[----:B------:R-:W-:Y:S02]  /*13d0*/  LOP3.LUT R129, R104, 0x3a, RZ, 0xfc, !PT ;  /* 0x0000003a68817812 */ /* 0x000fe400078efcff */
[----:B------:R-:W-:Y:S01]  /*13e0*/  PRMT R122, RZ, 0x7610, R122 ;  /* 0x00007610ff7a7816 */ /* 0x000fe2000000007a */
[----:B------:R-:W-:Y:S01]  /*13f0*/  IMAD R39, R12, 0x2, R5 ;  /* 0x000000020c277824 */ /* 0x000fe200078e0205 */
[----:B------:R-:W-:Y:S02]  /*1400*/  LEA R10, P6, R65, R22, 0x1 ;  /* 0x00000016410a7211 */ /* 0x000fe400078c08ff */
[----:B------:R-:W-:-:S02]  /*1410*/  LEA.HI.X.SX32 R9, R45, R20, 0x1, P3 ;  /* 0x000000142d097211 */ /* 0x000fc400018f0eff */
[----:B------:R-:W-:Y:S02]  /*1420*/  LOP3.LUT R127, R104, 0xc, RZ, 0xfc, !PT ;  /* 0x0000000c687f7812 */ /* 0x000fe400078efcff */
[----:B------:R-:W-:Y:S01]  /*1430*/  ISETP.LT.AND P3, PT, R129, R4, P0 ;  /* 0x000000048100720c */ /* 0x000fe20000761270 */
[----:B------:R0:W2:Y:S01]  /*1440*/  @P5 LDG.E.U16 R122, desc[UR18][R8.64] ;  /* 0x00000012087a5981 */ /* 0x0000a2000c1e1500 */
[----:B------:R-:W-:Y:S02]  /*1450*/  PRMT R124, RZ, 0x7610, R124 ;  /* 0x00007610ff7c7816 */ /* 0x000fe4000000007c */
[----:B------:R-:W-:Y:S02]  /*1460*/  LEA.HI.X.SX32 R11, R65, R20, 0x1, P6 ;  /* 0x00000014410b7211 */ /* 0x000fe400030f0eff */
[----:B------:R-:W-:Y:S02]  /*1470*/  ISETP.LT.AND P5, PT, R127, R4, P0 ;  /* 0x000000047f00720c */ /* 0x000fe400007a1270 */
[----:B-1----:R-:W-:Y:S01]  /*1480*/  LEA R14, P6, R39, R22, 0x1 ;  /* 0x00000016270e7211 */ /* 0x002fe200078c08ff */
[----:B------:R-:W2:Y:S01]  /*1490*/  @P4 LDG.E.U16 R124, desc[UR18][R10.64] ;  /* 0x000000120a7c4981 */ /* 0x000ea2000c1e1500 */
[----:B------:R-:W-:-:S02]  /*14a0*/  PRMT R126, RZ, 0x7610, R126 ;  /* 0x00007610ff7e7816 */ /* 0x000fc4000000007e */
[----:B0-----:R-:W-:Y:S02]  /*14b0*/  LEA R2, P4, R61, R22, 0x1 ;  /* 0x000000163d027211 */ /* 0x001fe400078808ff */
[-C--:B------:R-:W-:Y:S02]  /*14c0*/  LEA.HI.X.SX32 R15, R39, R20.reuse, 0x1, P6 ;  /* 0x00000014270f7211 */ /* 0x080fe400030f0eff */
[C---:B------:R-:W-:Y:S02]  /*14d0*/  LOP3.LUT R125, R104.reuse, 0x14, RZ, 0xfc, !PT ;  /* 0x00000014687d7812 */ /* 0x040fe400078efcff */
[----:B------:R-:W-:Y:S01]  /*14e0*/  PRMT R128, RZ, 0x7610, R128 ;  /* 0x00007610ff807816 */ /* 0x000fe20000000080 */
[----:B------:R-:W2:Y:S01]  /*14f0*/  @P3 LDG.E.U16 R126, desc[UR18][R14.64] ;  /* 0x000000120e7e3981 */ /* 0x000ea2000c1e1500 */
[----:B------:R-:W-:Y:S02]  /*1500*/  LEA.HI.X.SX32 R3, R61, R20, 0x1, P4 ;  /* 0x000000143d037211 */ /* 0x000fe400020f0eff */
[----:B------:R-:W-:-:S02]  /*1510*/  LOP3.LUT R123, R104, 0x1c, RZ, 0xfc, !PT ;  /* 0x0000001c687b7812 */ /* 0x000fc400078efcff */
[-C--:B------:R-:W-:Y:S01]  /*1520*/  ISETP.LT.AND P3, PT, R125, R4.reuse, P0 ;  /* 0x000000047d00720c */ /* 0x080fe20000761270 */
[----:B------:R0:W2:Y:S01]  /*1530*/  @P5 LDG.E.U16 R128, desc[UR18][R2.64] ;  /* 0x0000001202805981 */ /* 0x0000a2000c1e1500 */
[----:B------:R-:W-:Y:S02]  /*1540*/  ISETP.LT.AND P4, PT, R123, R4, P0 ;  /* 0x000000047b00720c */ /* 0x000fe40000781270 */
[-C--:B------:R-:W-:Y:S02]  /*1550*/  LEA R6, P5, R53, R22.reuse, 0x1 ;  /* 0x0000001635067211 */ /* 0x080fe400078a08ff */
[----:B------:R-:W-:Y:S02]  /*1560*/  PRMT R132, RZ, 0x7610, R132 ;  /* 0x00007610ff847816 */ /* 0x000fe40000000084 */
[----:B------:R-:W-:Y:S02]  /*1570*/  LEA R8, P6, R29, R22, 0x1 ;  /* 0x000000161d087211 */ /* 0x000fe400078c08ff */
[----:B------:R-:W-:-:S02]  /*1580*/  LEA.HI.X.SX32 R7, R53, R20, 0x1, P5 ;  /* 0x0000001435077211 */ /* 0x000fc400028f0eff */
[----:B------:R-:W-:Y:S02]  /*1590*/  PRMT R130, RZ, 0x7610, R130 ;  /* 0x00007610ff827816 */ /* 0x000fe40000000082 */
[C---:B------:R-:W-:Y:S01]  /*15a0*/  LOP3.LUT R121, R104.reuse, 0x24, RZ, 0xfc, !PT ;  /* 0x0000002468797812 */ /* 0x040fe200078efcff */
[----:B------:R1:W2:Y:S01]  /*15b0*/  @P3 LDG.E.U16 R132, desc[UR18][R6.64] ;  /* 0x0000001206843981 */ /* 0x0002a2000c1e1500 */
[----:B------:R-:W-:Y:S02]  /*15c0*/  LEA.HI.X.SX32 R9, R29, R20, 0x1, P6 ;  /* 0x000000141d097211 */ /* 0x000fe400030f0eff */
[----:B------:R-:W-:Y:S02]  /*15d0*/  LOP3.LUT R119, R104, 0x2c, RZ, 0xfc, !PT ;  /* 0x0000002c68777812 */ /* 0x000fe400078efcff */
[-C--:B------:R-:W-:Y:S01]  /*15e0*/  ISETP.LT.AND P3, PT, R121, R4.reuse, P0 ;  /* 0x000000047900720c */ /* 0x080fe20000761270 */
[----:B------:R1:W2:Y:S01]  /*15f0*/  @P4 LDG.E.U16 R130, desc[UR18][R8.64] ;  /* 0x0000001208824981 */ /* 0x0002a2000c1e1500 */
[----:B------:R-:W-:-:S02]  /*1600*/  ISETP.LT.AND P4, PT, R119, R4, P0 ;  /* 0x000000047700720c */ /* 0x000fc40000781270 */
[-C--:B0-----:R-:W-:Y:S01]  /*1610*/  LEA R2, P5, R41, R22.reuse, 0x1 ;  /* 0x0000001629027211 */ /* 0x081fe200078a08ff */
[----:B------:R-:W-:Y:S01]  /*1620*/  IMAD R65, R12, 0x2, R39 ;  /* 0x000000020c417824 */ /* 0x000fe200078e0227 */
[----:B------:R-:W-:Y:S02]  /*1630*/  LOP3.LUT R117, R104, 0x34, RZ, 0xfc, !PT ;  /* 0x0000003468757812 */ /* 0x000fe400078efcff */
[----:B------:R-:W-:Y:S02]  /*1640*/  PRMT R134, RZ, 0x7610, R134 ;  /* 0x00007610ff867816 */ /* 0x000fe40000000086 */
[----:B-1----:R-:W-:Y:S02]  /*1650*/  LEA R6, P6, R47, R22, 0x1 ;  /* 0x000000162f067211 */ /* 0x002fe400078c08ff */
[----:B------:R-:W-:Y:S02]  /*1660*/  LEA.HI.X.SX32 R3, R41, R20, 0x1, P5 ;  /* 0x0000001429037211 */ /* 0x000fe400028f0eff */
[----:B------:R-:W-:-:S02]  /*1670*/  ISETP.LT.AND P5, PT, R117, R4, P0 ;  /* 0x000000047500720c */ /* 0x000fc400007a1270 */
[----:B------:R-:W-:Y:S01]  /*1680*/  PRMT R136, RZ, 0x7610, R136 ;  /* 0x00007610ff887816 */ /* 0x000fe20000000088 */
[----:B------:R0:W2:Y:S01]  /*1690*/  @P3 LDG.E.U16 R134, desc[UR18][R2.64] ;  /* 0x0000001202863981 */ /* 0x0000a2000c1e1500 */
[----:B------:R-:W-:Y:S02]  /*16a0*/  LEA.HI.X.SX32 R7, R47, R20, 0x1, P6 ;  /* 0x000000142f077211 */ /* 0x000fe400030f0eff */
[-C--:B------:R-:W-:Y:S02]  /*16b0*/  LEA R10, P6, R65, R22.reuse, 0x1 ;  /* 0x00000016410a7211 */ /* 0x080fe400078c08ff */
[C---:B------:R-:W-:Y:S01]  /*16c0*/  LOP3.LUT R115, R104.reuse, 0x3c, RZ, 0xfc, !PT ;  /* 0x0000003c68737812 */ /* 0x040fe200078efcff */
[----:B------:R-:W2:Y:S01]  /*16d0*/  @P4 LDG.E.U16 R136, desc[UR18][R6.64] ;  /* 0x0000001206884981 */ /* 0x000ea2000c1e1500 */
[----:B------:R-:W-:Y:S02]  /*16e0*/  LEA R8, P3, R69, R22, 0x1 ;  /* 0x0000001645087211 */ /* 0x000fe400078608ff */
[----:B------:R-:W-:-:S02]  /*16f0*/  LOP3.LUT R113, R104, 0xe, RZ, 0xfc, !PT ;  /* 0x0000000e68717812 */ /* 0x000fc400078efcff */
[----:B------:R-:W-:Y:S02]  /*1700*/  LEA.HI.X.SX32 R11, R65, R20, 0x1, P6 ;  /* 0x00000014410b7211 */ /* 0x000fe400030f0eff */
[----:B------:R-:W-:Y:S02]  /*1710*/  LOP3.LUT R26, R21, 0x8, RZ, 0xfc, !PT ;  /* 0x00000008151a7812 */ /* 0x000fe400078efcff */
[----:B------:R-:W-:Y:S02]  /*1720*/  PRMT R138, RZ, 0x7610, R138 ;  /* 0x00007610ff8a7816 */ /* 0x000fe4000000008a */
[----:B------:R-:W-:Y:S02]  /*1730*/  ISETP.LT.AND P4, PT, R115, R4, P0 ;  /* 0x000000047300720c */ /* 0x000fe40000781270 */
[----:B------:R-:W-:Y:S02]  /*1740*/  ISETP.GT.U32.AND P6, PT, R18, R23, PT ;  /* 0x000000171200720c */ /* 0x000fe40003fc4070 */
[----:B------:R-:W-:-:S02]  /*1750*/  LEA.HI.X.SX32 R9, R69, R20, 0x1, P3 ;  /* 0x0000001445097211 */ /* 0x000fc400018f0eff */
[----:B------:R-:W-:Y:S02]  /*1760*/  ISETP.LT.AND P3, PT, R113, R4, P0 ;  /* 0x000000047100720c */ /* 0x000fe40000761270 */
[----:B------:R-:W-:Y:S01]  /*1770*/  IABS R5, R26 ;  /* 0x0000001a00057213 */ /* 0x000fe20000000000 */
[----:B------:R1:W2:Y:S01]  /*1780*/  @P5 LDG.E.U16 R138, desc[UR18][R8.64] ;  /* 0x00000012088a5981 */ /* 0x0002a2000c1e1500 */
[----:B------:R-:W-:Y:S02]  /*1790*/  PRMT R140, RZ, 0x7610, R140 ;  /* 0x00007610ff8c7816 */ /* 0x000fe4000000008c */
[C---:B0-----:R-:W-:Y:S01]  /*17a0*/  LEA R2, P5, R59.reuse, R22, 0x1 ;  /* 0x000000163b027211 */ /* 0x041fe200078a08ff */
[----:B------:R-:W-:Y:S01]  /*17b0*/  IMAD.MOV.U32 R29, RZ, RZ, R5 ;  /* 0x000000ffff1d7224 */ /* 0x000fe200078e0005 */
[----:B------:R-:W-:Y:S02]  /*17c0*/  PRMT R142, RZ, 0x7610, R142 ;  /* 0x00007610ff8e7816 */ /* 0x000fe4000000008e */
[----:B------:R-:W-:Y:S01]  /*17d0*/  LEA.HI.X.SX32 R3, R59, R20, 0x1, P5 ;  /* 0x000000143b037211 */ /* 0x000fe200028f0eff */
[----:B------:R-:W-:Y:S01]  /*17e0*/  IMAD.HI.U32 R5, R19, R29, RZ ;  /* 0x0000001d13057227 */ /* 0x000fe200078e00ff */
[----:B------:R-:W-:Y:S01]  /*17f0*/  LOP3.LUT R28, R21, 0xc, RZ, 0xfc, !PT ;  /* 0x0000000c151c7812 */ /* 0x000fe200078efcff */
[----:B------:R0:W2:Y:S01]  /*1800*/  @P4 LDG.E.U16 R140, desc[UR18][R10.64] ;  /* 0x000000120a8c4981 */ /* 0x0000a2000c1e1500 */
[----:B-1----:R-:W-:Y:S01]  /*1810*/  LEA R8, P4, R31, R22, 0x1 ;  /* 0x000000161f087211 */ /* 0x002fe200078808ff */
[----:B------:R-:W-:Y:S01]  /*1820*/  @!P6 IMAD.IADD R23, R23, 0x1, -R18 ;  /* 0x000000011717e824 */ /* 0x000fe200078e0a12 */
[----:B------:R-:W-:Y:S01]  /*1830*/  IABS R15, R28 ;  /* 0x0000001c000f7213 */ /* 0x000fe20000000000 */
[----:B------:R1:W2:Y:S01]  /*1840*/  @P3 LDG.E.U16 R142, desc[UR18][R2.64] ;  /* 0x00000012028e3981 */ /* 0x0002a2000c1e1500 */
[----:B------:R-:W-:Y:S01]  /*1850*/  IMAD.MOV R5, RZ, RZ, -R5 ;  /* 0x000000ffff057224 */ /* 0x000fe200078e0a05 */
[----:B------:R-:W-:-:S02]  /*1860*/  LEA R6, P3, R17, R22, 0x1 ;  /* 0x0000001611067211 */ /* 0x000fc400078608ff */
[C---:B------:R-:W-:Y:S02]  /*1870*/  ISETP.GT.U32.AND P6, PT, R18.reuse, R23, PT ;  /* 0x000000171200720c */ /* 0x040fe40003fc4070 */
[-C--:B------:R-:W-:Y:S02]  /*1880*/  LEA.HI.X.SX32 R9, R31, R20.reuse, 0x1, P4 ;  /* 0x000000141f097211 */ /* 0x080fe400020f0eff */
[C---:B------:R-:W-:Y:S01]  /*1890*/  ISETP.GT.U32.AND P4, PT, R18.reuse, R27, PT ;  /* 0x0000001b1200720c */ /* 0x040fe20003f84070 */
[----:B------:R-:W-:Y:S01]  /*18a0*/  IMAD R29, R18, R5, R29 ;  /* 0x00000005121d7224 */ /* 0x000fe200078e021d */
[----:B------:R-:W-:Y:S01]  /*18b0*/  LEA.HI.X.SX32 R7, R17, R20, 0x1, P3 ;  /* 0x0000001411077211 */ /* 0x000fe200018f0eff */
[----:B------:R-:W-:Y:S01]  /*18c0*/  IMAD.HI.U32 R5, R19, R15, RZ ;  /* 0x0000000f13057227 */ /* 0x000fe200078e00ff */
[----:B0-----:R-:W-:Y:S02]  /*18d0*/  LEA R10, P3, R33, R22, 0x1 ;  /* 0x00000016210a7211 */ /* 0x001fe400078608ff */
[----:B------:R-:W-:Y:S01]  /*18e0*/  LOP3.LUT R34, R21, 0x10, RZ, 0xfc, !PT ;  /* 0x0000001015227812 */ /* 0x000fe200078efcff */
[----:B------:R-:W-:Y:S01]  /*18f0*/  IMAD.MOV R5, RZ, RZ, -R5 ;  /* 0x000000ffff057224 */ /* 0x000fe200078e0a05 */
[----:B------:R-:W-:-:S02]  /*1900*/  LEA.HI.X.SX32 R11, R33, R20, 0x1, P3 ;  /* 0x00000014210b7211 */ /* 0x000fc400018f0eff */
[C---:B------:R-:W-:Y:S02]  /*1910*/  LEA R14, P3, R37.reuse, R22, 0x1 ;  /* 0x00000016250e7211 */ /* 0x040fe400078608ff */
[----:B------:R-:W-:Y:S01]  /*1920*/  IABS R24, R34 ;  /* 0x0000002200187213 */ /* 0x000fe20000000000 */
[C---:B------:R-:W-:Y:S01]  /*1930*/  IMAD R31, R18.reuse, R5, R15 ;  /* 0x00000005121f7224 */ /* 0x040fe200078e020f */
[----:B------:R-:W-:Y:S01]  /*1940*/  LEA.HI.X.SX32 R15, R37, R20, 0x1, P3 ;  /* 0x00000014250f7211 */ /* 0x000fe200018f0eff */
[--C-:B------:R-:W-:Y:S01]  /*1950*/  @!P6 IMAD.IADD R23, R23, 0x1, -R18.reuse ;  /* 0x000000011717e824 */ /* 0x100fe200078e0a12 */
[----:B------:R-:W-:Y:S01]  /*1960*/  ISETP.GE.AND P3, PT, R21, RZ, PT ;  /* 0x000000ff1500720c */ /* 0x000fe20003f66270 */
[----:B------:R-:W-:Y:S01]  /*1970*/  @!P4 IMAD.IADD R27, R27, 0x1, -R18 ;  /* 0x000000011b1bc824 */ /* 0x000fe200078e0a12 */
[----:B------:R-:W-:Y:S01]  /*1980*/  LEA R16, P6, R43, R22, 0x1 ;  /* 0x000000162b107211 */ /* 0x000fe200078c08ff */
[----:B-1----:R-:W-:Y:S01]  /*1990*/  IMAD.HI.U32 R2, R19, R24, RZ ;  /* 0x0000001813027227 */ /* 0x002fe200078e00ff */
[----:B------:R-:W-:-:S02]  /*19a0*/  ISETP.GT.U32.AND P5, PT, R18, R29, PT ;  /* 0x0000001d1200720c */ /* 0x000fc40003fa4070 */
[----:B------:R-:W-:Y:S01]  /*19b0*/  LEA.HI.X.SX32 R17, R43, R20, 0x1, P6 ;  /* 0x000000142b117211 */ /* 0x000fe200030f0eff */
[----:B------:R-:W-:Y:S01]  /*19c0*/  IMAD.MOV R33, RZ, RZ, -R2 ;  /* 0x000000ffff217224 */ /* 0x000fe200078e0a02 */
[C---:B------:R-:W-:Y:S01]  /*19d0*/  ISETP.GT.U32.AND P6, PT, R18.reuse, R27, PT ;  /* 0x0000001b1200720c */ /* 0x040fe20003fc4070 */
[----:B------:R-:W-:Y:S02]  /*19e0*/  IMAD.MOV.U32 R5, RZ, RZ, R23 ;  /* 0x000000ffff057224 */ /* 0x000fe400078e0017 */
[----:B------:R-:W-:Y:S01]  /*19f0*/  IMAD R33, R18, R33, R24 ;  /* 0x0000002112217224 */ /* 0x000fe200078e0218 */
[----:B------:R-:W-:Y:S01]  /*1a00*/  LOP3.LUT R30, R21, 0x14, RZ, 0xfc, !PT ;  /* 0x00000014151e7812 */ /* 0x000fe200078efcff */
[----:B------:R-:W-:-:S03]  /*1a10*/  @!P3 IMAD.MOV R5, RZ, RZ, -R5 ;  /* 0x000000ffff05b224 */ /* 0x000fc600078e0a05 */
[----:B------:R-:W-:Y:S02]  /*1a20*/  ISETP.GT.U32.AND P3, PT, R18, R33, PT ;  /* 0x000000211200720c */ /* 0x000fe40003f64070 */
[----:B------:R-:W-:Y:S01]  /*1a30*/  IABS R3, R30 ;  /* 0x0000001e00037213 */ /* 0x000fe20000000000 */
[--C-:B------:R-:W-:Y:S01]  /*1a40*/  @!P5 IMAD.IADD R29, R29, 0x1, -R18.reuse ;  /* 0x000000011d1dd824 */ /* 0x100fe200078e0a12 */
[----:B------:R-:W-:Y:S01]  /*1a50*/  LEA R46, P4, R49, R22, 0x1 ;  /* 0x00000016312e7211 */ /* 0x000fe200078808ff */
[----:B------:R-:W-:Y:S01]  /*1a60*/  @!P6 IMAD.IADD R27, R27, 0x1, -R18 ;  /* 0x000000011b1be824 */ /* 0x000fe200078e0a12 */
[----:B------:R-:W-:Y:S01]  /*1a70*/  ISETP.GE.AND P6, PT, R32, RZ, PT ;  /* 0x000000ff2000720c */ /* 0x000fe20003fc6270 */
[----:B------:R-:W-:Y:S01]  /*1a80*/  IMAD.HI.U32 R2, R19, R3, RZ ;  /* 0x0000000313027227 */ /* 0x000fe200078e00ff */
[----:B------:R-:W-:Y:S02]  /*1a90*/  LEA.HI.X.SX32 R47, R49, R20, 0x1, P4 ;  /* 0x00000014312f7211 */ /* 0x000fe400020f0eff */
[C---:B------:R-:W-:Y:S01]  /*1aa0*/  ISETP.GT.U32.AND P5, PT, R18.reuse, R29, PT ;  /* 0x0000001d1200720c */ /* 0x040fe20003fa4070 */
[----:B------:R-:W-:Y:S01]  /*1ab0*/  IMAD.MOV R2, RZ, RZ, -R2 ;  /* 0x000000ffff027224 */ /* 0x000fe200078e0a02 */
[----:B------:R-:W-:Y:S01]  /*1ac0*/  LEA R48, P4, R71, R22, 0x1 ;  /* 0x0000001647307211 */ /* 0x000fe200078808ff */
[----:B------:R-:W-:Y:S01]  /*1ad0*/  @!P3 IMAD.IADD R33, R33, 0x1, -R18 ;  /* 0x000000012121b824 */ /* 0x000fe200078e0a12 */
[----:B------:R-:W-:Y:S01]  /*1ae0*/  LOP3.LUT R32, R21, 0x18, RZ, 0xfc, !PT ;  /* 0x0000001815207812 */ /* 0x000fe200078efcff */
[----:B------:R-:W-:Y:S01]  /*1af0*/  IMAD R23, R18, R2, R3 ;  /* 0x0000000212177224 */ /* 0x000fe200078e0203 */
[----:B------:R-:W-:-:S02]  /*1b00*/  LEA.HI.X.SX32 R49, R71, R20, 0x1, P4 ;  /* 0x0000001447317211 */ /* 0x000fc400020f0eff */
[C---:B------:R-:W-:Y:S01]  /*1b10*/  ISETP.GT.U32.AND P4, PT, R18.reuse, R31, PT ;  /* 0x0000001f1200720c */ /* 0x040fe20003f84070 */
[----:B------:R-:W-:Y:S01]  /*1b20*/  @!P6 IMAD.MOV R27, RZ, RZ, -R27 ;  /* 0x000000ffff1be224 */ /* 0x000fe200078e0a1b */
[----:B------:R-:W-:Y:S02]  /*1b30*/  IABS R37, R32 ;  /* 0x0000002000257213 */ /* 0x000fe40000000000 */
[C---:B------:R-:W-:Y:S02]  /*1b40*/  ISETP.GT.U32.AND P3, PT, R18.reuse, R33, PT ;  /* 0x000000211200720c */ /* 0x040fe40003f64070 */
[----:B------:R-:W-:Y:S01]  /*1b50*/  ISETP.GT.U32.AND P6, PT, R18, R23, PT ;  /* 0x000000171200720c */ /* 0x000fe20003fc4070 */
[----:B------:R-:W-:Y:S01]  /*1b60*/  @!P5 IMAD.IADD R29, R29, 0x1, -R18 ;  /* 0x000000011d1dd824 */ /* 0x000fe200078e0a12 */
[----:B------:R-:W-:Y:S01]  /*1b70*/  LOP3.LUT R36, R21, 0x1c, RZ, 0xfc, !PT ;  /* 0x0000001c15247812 */ /* 0x000fe200078efcff */
[----:B------:R-:W-:Y:S01]  /*1b80*/  IMAD.HI.U32 R2, R19, R37, RZ ;  /* 0x0000002513027227 */ /* 0x000fe200078e00ff */
[----:B------:R-:W-:-:S02]  /*1b90*/  ISETP.GE.AND P5, PT, R26, RZ, PT ;  /* 0x000000ff1a00720c */ /* 0x000fc40003fa6270 */
[----:B------:R-:W-:Y:S01]  /*1ba0*/  IABS R39, R36 ;  /* 0x0000002400277213 */ /* 0x000fe20000000000 */
[----:B------:R-:W-:Y:S02]  /*1bb0*/  IMAD.MOV R2, RZ, RZ, -R2 ;  /* 0x000000ffff027224 */ /* 0x000fe400078e0a02 */
[----:B------:R-:W-:Y:S02]  /*1bc0*/  @!P4 IMAD.IADD R31, R31, 0x1, -R18 ;  /* 0x000000011f1fc824 */ /* 0x000fe400078e0a12 */
[C---:B------:R-:W-:Y:S02]  /*1bd0*/  IMAD R37, R18.reuse, R2, R37 ;  /* 0x0000000212257224 */ /* 0x040fe400078e0225 */
[----:B------:R-:W-:Y:S01]  /*1be0*/  IMAD.HI.U32 R3, R19, R39, RZ ;  /* 0x0000002713037227 */ /* 0x000fe200078e00ff */
[----:B------:R-:W-:-:S03]  /*1bf0*/  ISETP.GT.U32.AND P4, PT, R18, R31, PT ;  /* 0x0000001f1200720c */ /* 0x000fc60003f84070 */
[--C-:B------:R-:W-:Y:S01]  /*1c00*/  @!P3 IMAD.IADD R33, R33, 0x1, -R18.reuse ;  /* 0x000000012121b824 */ /* 0x100fe200078e0a12 */
[----:B------:R-:W-:Y:S01]  /*1c10*/  LEA R2, P3, R35, R22, 0x1 ;  /* 0x0000001623027211 */ /* 0x000fe200078608ff */
[--C-:B------:R-:W-:Y:S02]  /*1c20*/  @!P6 IMAD.IADD R23, R23, 0x1, -R18.reuse ;  /* 0x000000011717e824 */ /* 0x100fe400078e0a12 */
[----:B------:R-:W-:Y:S01]  /*1c30*/  IMAD.MOV R26, RZ, RZ, -R3 ;  /* 0x000000ffff1a7224 */ /* 0x000fe200078e0a03 */
[----:B------:R-:W-:Y:S01]  /*1c40*/  LEA.HI.X.SX32 R3, R35, R20, 0x1, P3 ;  /* 0x0000001423037211 */ /* 0x000fe200018f0eff */
[----:B------:R-:W-:Y:S01]  /*1c50*/  @!P5 IMAD.MOV R29, RZ, RZ, -R29 ;  /* 0x000000ffff1dd224 */ /* 0x000fe200078e0a1d */
[----:B------:R-:W-:Y:S02]  /*1c60*/  ISETP.GE.AND P5, PT, R28, RZ, PT ;  /* 0x000000ff1c00720c */ /* 0x000fe40003fa6270 */
[----:B------:R-:W-:Y:S02]  /*1c70*/  ISETP.GT.U32.AND P3, PT, R18, R23, PT ;  /* 0x000000171200720c */ /* 0x000fe40003f64070 */
[----:B------:R-:W-:Y:S01]  /*1c80*/  LOP3.LUT R38, R21, 0x20, RZ, 0xfc, !PT ;  /* 0x0000002015267812 */ /* 0x000fe200078efcff */
[----:B------:R-:W-:-:S02]  /*1c90*/  @!P4 IMAD.IADD R31, R31, 0x1, -R18 ;  /* 0x000000011f1fc824 */ /* 0x000fc400078e0a12 */
[----:B------:R-:W-:Y:S01]  /*1ca0*/  IMAD R39, R18, R26, R39 ;  /* 0x0000001a12277224 */ /* 0x000fe200078e0227 */
[----:B------:R-:W-:-:S05]  /*1cb0*/  IABS R41, R38 ;  /* 0x0000002600297213 */ /* 0x000fca0000000000 */
[----:B------:R-:W-:Y:S01]  /*1cc0*/  @!P5 IMAD.MOV R31, RZ, RZ, -R31 ;  /* 0x000000ffff1fd224 */ /* 0x000fe200078e0a1f */
[----:B------:R-:W-:Y:S01]  /*1cd0*/  ISETP.GE.AND P5, PT, R30, RZ, PT ;  /* 0x000000ff1e00720c */ /* 0x000fe20003fa6270 */
[----:B------:R-:W-:Y:S01]  /*1ce0*/  @!P3 IMAD.IADD R23, R23, 0x1, -R18 ;  /* 0x000000011717b824 */ /* 0x000fe200078e0a12 */
[----:B------:R-:W-:Y:S01]  /*1cf0*/  ISETP.GT.U32.AND P3, PT, R18, R39, PT ;  /* 0x000000271200720c */ /* 0x000fe20003f64070 */
[----:B------:R-:W-:Y:S01]  /*1d00*/  IMAD.HI.U32 R24, R19, R41, RZ ;  /* 0x0000002913187227 */ /* 0x000fe200078e00ff */
[----:B------:R-:W-:-:S03]  /*1d10*/  ISETP.GE.AND P4, PT, R34, RZ, PT ;  /* 0x000000ff2200720c */ /* 0x000fc60003f86270 */
[----:B------:R-:W-:Y:S01]  /*1d20*/  IMAD.MOV R24, RZ, RZ, -R24 ;  /* 0x000000ffff187224 */ /* 0x000fe200078e0a18 */
[C---:B------:R-:W-:Y:S01]  /*1d30*/  ISETP.GT.U32.AND P6, PT, R18.reuse, R37, PT ;  /* 0x000000251200720c */ /* 0x040fe20003fc4070 */
[----:B------:R-:W-:Y:S01]  /*1d40*/  IMAD.MOV.U32 R35, RZ, RZ, R23 ;  /* 0x000000ffff237224 */ /* 0x000fe200078e0017 */
[----:B------:R-:W-:Y:S01]  /*1d50*/  LOP3.LUT R30, R21, 0x24, RZ, 0xfc, !PT ;  /* 0x00000024151e7812 */ /* 0x000fe200078efcff */
[C---:B------:R-:W-:Y:S02]  /*1d60*/  IMAD R41, R18.reuse, R24, R41 ;  /* 0x0000001812297224 */ /* 0x040fe400078e0229 */
[----:B------:R-:W-:Y:S01]  /*1d70*/  @!P5 IMAD.MOV R35, RZ, RZ, -R35 ;  /* 0x000000ffff23d224 */ /* 0x000fe200078e0a23 */
[----:B------:R-:W-:Y:S01]  /*1d80*/  IABS R26, R30 ;  /* 0x0000001e001a7213 */ /* 0x000fe20000000000 */
[----:B------:R-:W-:Y:S01]  /*1d90*/  @!P3 IMAD.IADD R39, R39, 0x1, -R18 ;  /* 0x000000012727b824 */ /* 0x000fe200078e0a12 */
[----:B------:R-:W-:Y:S01]  /*1da0*/  ISETP.GT.U32.AND P5, PT, R18, R41, PT ;  /* 0x000000291200720c */ /* 0x000fe20003fa4070 */
[----:B------:R-:W-:Y:S01]  /*1db0*/  @!P4 IMAD.MOV R33, RZ, RZ, -R33 ;  /* 0x000000ffff21c224 */ /* 0x000fe200078e0a21 */
[----:B------:R-:W-:Y:S01]  /*1dc0*/  ISETP.GE.AND P4, PT, R32, RZ, PT ;  /* 0x000000ff2000720c */ /* 0x000fe20003f86270 */
[----:B------:R-:W-:Y:S01]  /*1dd0*/  IMAD.HI.U32 R23, R19, R26, RZ ;  /* 0x0000001a13177227 */ /* 0x000fe200078e00ff */
[----:B------:R-:W-:-:S02]  /*1de0*/  ISETP.GT.U32.AND P3, PT, R18, R39, PT ;  /* 0x000000271200720c */ /* 0x000fc40003f64070 */
[----:B------:R-:W-:Y:S01]  /*1df0*/  LOP3.LUT R32, R21, 0x28, RZ, 0xfc, !PT ;  /* 0x0000002815207812 */ /* 0x000fe200078efcff */
[--C-:B------:R-:W-:Y:S01]  /*1e00*/  @!P6 IMAD.IADD R37, R37, 0x1, -R18.reuse ;  /* 0x000000012525e824 */ /* 0x100fe200078e0a12 */
[----:B------:R-:W-:Y:S01]  /*1e10*/  LOP3.LUT R34, R21, 0x2c, RZ, 0xfc, !PT ;  /* 0x0000002c15227812 */ /* 0x000fe200078efcff */
[----:B------:R-:W-:Y:S01]  /*1e20*/  IMAD.MOV R23, RZ, RZ, -R23 ;  /* 0x000000ffff177224 */ /* 0x000fe200078e0a17 */
[----:B------:R-:W-:Y:S02]  /*1e30*/  IABS R43, R32 ;  /* 0x00000020002b7213 */ /* 0x000fe40000000000 */
[C---:B------:R-:W-:Y:S01]  /*1e40*/  ISETP.GT.U32.AND P6, PT, R18.reuse, R37, PT ;  /* 0x000000251200720c */ /* 0x040fe20003fc4070 */
[----:B------:R-:W-:Y:S01]  /*1e50*/  @!P5 IMAD.IADD R41, R41, 0x1, -R18 ;  /* 0x000000012929d824 */ /* 0x000fe200078e0a12 */
[----:B------:R-:W-:Y:S01]  /*1e60*/  IABS R45, R34 ;  /* 0x00000022002d7213 */ /* 0x000fe20000000000 */
[C---:B------:R-:W-:Y:S02]  /*1e70*/  IMAD R23, R18.reuse, R23, R26 ;  /* 0x0000001712177224 */ /* 0x040fe400078e021a */
[----:B------:R-:W-:Y:S01]  /*1e80*/  IMAD.HI.U32 R24, R19, R43, RZ ;  /* 0x0000002b13187227 */ /* 0x000fe200078e00ff */
[----:B------:R-:W-:-:S03]  /*1e90*/  ISETP.GT.U32.AND P5, PT, R18, R41, PT ;  /* 0x000000291200720c */ /* 0x000fc60003fa4070 */
[----:B------:R-:W-:Y:S01]  /*1ea0*/  @!P3 IMAD.IADD R39, R39, 0x1, -R18 ;  /* 0x000000012727b824 */ /* 0x000fe200078e0a12 */
[----:B------:R-:W-:Y:S01]  /*1eb0*/  ISETP.GT.U32.AND P3, PT, R18, R23, PT ;  /* 0x000000171200720c */ /* 0x000fe20003f64070 */
[----:B------:R-:W-:Y:S02]  /*1ec0*/  IMAD.MOV R28, RZ, RZ, -R24 ;  /* 0x000000ffff1c7224 */ /* 0x000fe400078e0a18 */
[----:B------:R-:W-:-:S04]  /*1ed0*/  IMAD.HI.U32 R24, R19, R45, RZ ;  /* 0x0000002d13187227 */ /* 0x000fc800078e00ff */
[----:B------:R-:W-:Y:S02]  /*1ee0*/  IMAD.MOV R26, RZ, RZ, -R24 ;  /* 0x000000ffff1a7224 */ /* 0x000fe400078e0a18 */
[--C-:B------:R-:W-:Y:S01]  /*1ef0*/  @!P6 IMAD.IADD R37, R37, 0x1, -R18.reuse ;  /* 0x000000012525e824 */ /* 0x100fe200078e0a12 */
[----:B------:R-:W-:Y:S01]  /*1f00*/  ISETP.GE.AND P6, PT, R36, RZ, PT ;  /* 0x000000ff2400720c */ /* 0x000fe20003fc6270 */
[C---:B------:R-:W-:Y:S02]  /*1f10*/  IMAD R43, R18.reuse, R28, R43 ;  /* 0x0000001c122b7224 */ /* 0x040fe400078e022b */
[C---:B------:R-:W-:Y:S02]  /*1f20*/  IMAD R45, R18.reuse, R26, R45 ;  /* 0x0000001a122d7224 */ /* 0x040fe400078e022d */
[----:B------:R-:W-:Y:S01]  /*1f30*/  @!P4 IMAD.MOV R37, RZ, RZ, -R37 ;  /* 0x000000ffff25c224 */ /* 0x000fe200078e0a25 */
[C---:B------:R-:W-:Y:S01]  /*1f40*/  ISETP.GT.U32.AND P4, PT, R18.reuse, R43, PT ;  /* 0x0000002b1200720c */ /* 0x040fe20003f84070 */
[--C-:B------:R-:W-:Y:S01]  /*1f50*/  @!P5 IMAD.IADD R41, R41, 0x1, -R18.reuse ;  /* 0x000000012929d824 */ /* 0x100fe200078e0a12 */
[----:B------:R-:W-:Y:S01]  /*1f60*/  LOP3.LUT R40, R21, 0x30, RZ, 0xfc, !PT ;  /* 0x0000003015287812 */ /* 0x000fe200078efcff */
[----:B------:R-:W-:Y:S01]  /*1f70*/  @!P3 IMAD.IADD R23, R23, 0x1, -R18 ;  /* 0x000000011717b824 */ /* 0x000fe200078e0a12 */
[----:B------:R-:W-:-:S02]  /*1f80*/  ISETP.GT.U32.AND P5, PT, R18, R45, PT ;  /* 0x0000002d1200720c */ /* 0x000fc40003fa4070 */
[----:B------:R-:W-:Y:S02]  /*1f90*/  IABS R69, R40 ;  /* 0x0000002800457213 */ /* 0x000fe40000000000 */
[----:B------:R-:W-:Y:S01]  /*1fa0*/  ISETP.GT.U32.AND P3, PT, R18, R23, PT ;  /* 0x000000171200720c */ /* 0x000fe20003f64070 */
[----:B------:R-:W-:Y:S01]  /*1fb0*/  @!P6 IMAD.MOV R39, RZ, RZ, -R39 ;  /* 0x000000ffff27e224 */ /* 0x000fe200078e0a27 */
[----:B------:R-:W-:Y:S01]  /*1fc0*/  ISETP.GE.AND P6, PT, R38, RZ, PT ;  /* 0x000000ff2600720c */ /* 0x000fe20003fc6270 */
[----:B------:R-:W-:Y:S01]  /*1fd0*/  IMAD.HI.U32 R24, R19, R69, RZ ;  /* 0x0000004513187227 */ /* 0x000fe200078e00ff */
[C---:B------:R-:W-:Y:S02]  /*1fe0*/  LOP3.LUT R36, R21.reuse, 0x34, RZ, 0xfc, !PT ;  /* 0x0000003415247812 */ /* 0x040fe400078efcff */
[----:B------:R-:W-:Y:S01]  /*1ff0*/  LOP3.LUT R38, R21, 0x38, RZ, 0xfc, !PT ;  /* 0x0000003815267812 */ /* 0x000fe200078efcff */
[----:B------:R-:W-:Y:S01]  /*2000*/  @!P4 IMAD.IADD R43, R43, 0x1, -R18 ;  /* 0x000000012b2bc824 */ /* 0x000fe200078e0a12 */
[----:B------:R-:W-:Y:S01]  /*2010*/  LOP3.LUT R28, R21, 0x3c, RZ, 0xfc, !PT ;  /* 0x0000003c151c7812 */ /* 0x000fe200078efcff */
[----:B------:R-:W-:Y:S01]  /*2020*/  IMAD.MOV R24, RZ, RZ, -R24 ;  /* 0x000000ffff187224 */ /* 0x000fe200078e0a18 */
[----:B------:R-:W-:Y:S01]  /*2030*/  IABS R26, R36 ;  /* 0x00000024001a7213 */ /* 0x000fe20000000000 */
[----:B------:R-:W-:Y:S01]  /*2040*/  @!P5 IMAD.IADD R45, R45, 0x1, -R18 ;  /* 0x000000012d2dd824 */ /* 0x000fe200078e0a12 */
[----:B------:R-:W-:-:S02]  /*2050*/  IABS R71, R38 ;  /* 0x0000002600477213 */ /* 0x000fc40000000000 */
[----:B------:R-:W-:Y:S01]  /*2060*/  IABS R73, R28 ;  /* 0x0000001c00497213 */ /* 0x000fe20000000000 */
[C---:B------:R-:W-:Y:S01]  /*2070*/  IMAD R69, R18.reuse, R24, R69 ;  /* 0x0000001812457224 */ /* 0x040fe200078e0245 */
[C---:B------:R-:W-:Y:S01]  /*2080*/  ISETP.GT.U32.AND P4, PT, R18.reuse, R43, PT ;  /* 0x0000002b1200720c */ /* 0x040fe20003f84070 */
[----:B------:R-:W-:Y:S01]  /*2090*/  @!P3 IMAD.IADD R23, R23, 0x1, -R18 ;  /* 0x000000011717b824 */ /* 0x000fe200078e0a12 */
[----:B------:R-:W-:Y:S01]  /*20a0*/  ISETP.GT.U32.AND P5, PT, R18, R45, PT ;  /* 0x0000002d1200720c */ /* 0x000fe20003fa4070 */
[----:B------:R-:W-:Y:S01]  /*20b0*/  IMAD.HI.U32 R21, R19, R26, RZ ;  /* 0x0000001a13157227 */ /* 0x000fe200078e00ff */
[----:B------:R-:W-:-:S03]  /*20c0*/  ISETP.GE.AND P3, PT, R30, RZ, PT ;  /* 0x000000ff1e00720c */ /* 0x000fc60003f66270 */
[----:B------:R-:W-:-:S04]  /*20d0*/  IMAD.HI.U32 R24, R19, R71, RZ ;  /* 0x0000004713187227 */ /* 0x000fc800078e00ff */
[----:B------:R-:W-:-:S04]  /*20e0*/  IMAD.HI.U32 R19, R19, R73, RZ ;  /* 0x0000004913137227 */ /* 0x000fc800078e00ff */
[----:B------:R-:W-:Y:S02]  /*20f0*/  IMAD.MOV R19, RZ, RZ, -R19 ;  /* 0x000000ffff137224 */ /* 0x000fe400078e0a13 */
[----:B------:R-:W-:Y:S02]  /*2100*/  IMAD.MOV R21, RZ, RZ, -R21 ;  /* 0x000000ffff157224 */ /* 0x000fe400078e0a15 */
[C---:B------:R-:W-:Y:S02]  /*2110*/  IMAD R73, R18.reuse, R19, R73 ;  /* 0x0000001312497224 */ /* 0x040fe400078e0249 */
[----:B------:R-:W-:Y:S02]  /*2120*/  IMAD R21, R18, R21, R26 ;  /* 0x0000001512157224 */ /* 0x000fe400078e021a */
[----:B------:R-:W-:Y:S02]  /*2130*/  IMAD.MOV.U32 R19, RZ, RZ, R23 ;  /* 0x000000ffff137224 */ /* 0x000fe400078e0017 */
[--C-:B------:R-:W-:Y:S01]  /*2140*/  @!P4 IMAD.IADD R43, R43, 0x1, -R18.reuse ;  /* 0x000000012b2bc824 */ /* 0x100fe200078e0a12 */
[----:B------:R-:W-:Y:S01]  /*2150*/  ISETP.GE.AND P4, PT, R32, RZ, PT ;  /* 0x000000ff2000720c */ /* 0x000fe20003f86270 */
[----:B------:R-:W-:Y:S01]  /*2160*/  @!P5 IMAD.IADD R45, R45, 0x1, -R18 ;  /* 0x000000012d2dd824 */ /* 0x000fe200078e0a12 */
[----:B------:R-:W-:Y:S01]  /*2170*/  ISETP.GE.AND P5, PT, R34, RZ, PT ;  /* 0x000000ff2200720c */ /* 0x000fe20003fa6270 */
[----:B------:R-:W-:Y:S01]  /*2180*/  @!P3 IMAD.MOV R19, RZ, RZ, -R19 ;  /* 0x000000ffff13b224 */ /* 0x000fe200078e0a13 */
[----:B------:R-:W-:Y:S01]  /*2190*/  ISETP.GT.U32.AND P3, PT, R18, R21, PT ;  /* 0x000000151200720c */ /* 0x000fe20003f64070 */
[----:B------:R-:W-:-:S02]  /*21a0*/  IMAD.MOV R24, RZ, RZ, -R24 ;  /* 0x000000ffff187224 */ /* 0x000fc400078e0a18 */
[----:B------:R-:W-:Y:S01]  /*21b0*/  @!P6 IMAD.MOV R41, RZ, RZ, -R41 ;  /* 0x000000ffff29e224 */ /* 0x000fe200078e0a29 */
[C---:B------:R-:W-:Y:S01]  /*21c0*/  ISETP.GT.U32.AND P6, PT, R18.reuse, R69, PT ;  /* 0x000000451200720c */ /* 0x040fe20003fc4070 */
[----:B------:R-:W-:Y:S02]  /*21d0*/  IMAD R71, R18, R24, R71 ;  /* 0x0000001812477224 */ /* 0x000fe400078e0247 */
[----:B------:R-:W-:Y:S02]  /*21e0*/  IMAD R65, R12, 0x2, R65 ;  /* 0x000000020c417824 */ /* 0x000fe400078e0241 */
[----:B------:R-:W-:Y:S01]  /*21f0*/  @!P4 IMAD.MOV R43, RZ, RZ, -R43 ;  /* 0x000000ffff2bc224 */ /* 0x000fe200078e0a2b */
[C---:B------:R-:W-:Y:S01]  /*2200*/  ISETP.GT.U32.AND P4, PT, R18.reuse, R71, PT ;  /* 0x000000471200720c */ /* 0x040fe20003f84070 */
[----:B------:R-:W-:Y:S01]  /*2210*/  @!P5 IMAD.MOV R45, RZ, RZ, -R45 ;  /* 0x000000ffff2dd224 */ /* 0x000fe200078e0a2d */
[----:B------:R-:W-:Y:S01]  /*2220*/  ISETP.GT.U32.AND P5, PT, R18, R73, PT ;  /* 0x000000491200720c */ /* 0x000fe20003fa4070 */
[----:B------:R-:W-:Y:S01]  /*2230*/  @!P3 IMAD.IADD R21, R21, 0x1, -R18 ;  /* 0x000000011515b824 */ /* 0x000fe200078e0a12 */
[----:B------:R-:W-:-:S03]  /*2240*/  LEA R64, P3, R65, R22, 0x1 ;  /* 0x0000001641407211 */ /* 0x000fc600078608ff */
[--C-:B------:R-:W-:Y:S01]  /*2250*/  @!P6 IMAD.IADD R69, R69, 0x1, -R18.reuse ;  /* 0x000000014545e824 */ /* 0x100fe200078e0a12 */
[----:B------:R-:W-:Y:S02]  /*2260*/  LEA.HI.X.SX32 R65, R65, R20, 0x1, P3 ;  /* 0x0000001441417211 */ /* 0x000fe400018f0eff */
[C---:B------:R-:W-:Y:S02]  /*2270*/  ISETP.GT.U32.AND P3, PT, R18.reuse, R21, PT ;  /* 0x000000151200720c */ /* 0x040fe40003f64070 */
[----:B------:R-:W-:Y:S01]  /*2280*/  ISETP.GT.U32.AND P6, PT, R18, R69, PT ;  /* 0x000000451200720c */ /* 0x000fe20003fc4070 */
[--C-:B------:R-:W-:Y:S01]  /*2290*/  @!P4 IMAD.IADD R71, R71, 0x1, -R18.reuse ;  /* 0x000000014747c824 */ /* 0x100fe200078e0a12 */
[----:B------:R-:W-:Y:S01]  /*22a0*/  LEA R22, P4, R51, R22, 0x1 ;  /* 0x0000001633167211 */ /* 0x000fe200078808ff */
[----:B------:R-:W-:-:S03]  /*22b0*/  @!P5 IMAD.IADD R73, R73, 0x1, -R18 ;  /* 0x000000014949d824 */ /* 0x000fc600078e0a12 */
[C---:B------:R-:W-:Y:S02]  /*22c0*/  ISETP.GT.U32.AND P5, PT, R18.reuse, R71, PT ;  /* 0x000000471200720c */ /* 0x040fe40003fa4070 */
[----:B------:R-:W-:Y:S02]  /*22d0*/  LEA.HI.X.SX32 R23, R51, R20, 0x1, P4 ;  /* 0x0000001433177211 */ /* 0x000fe400020f0eff */
[----:B------:R-:W-:Y:S01]  /*22e0*/  ISETP.GT.U32.AND P4, PT, R18, R73, PT ;  /* 0x000000491200720c */ /* 0x000fe20003f84070 */
[--C-:B------:R-:W-:Y:S01]  /*22f0*/  @!P3 IMAD.IADD R21, R21, 0x1, -R18.reuse ;  /* 0x000000011515b824 */ /* 0x100fe200078e0a12 */
[----:B------:R-:W-:Y:S01]  /*2300*/  ISETP.GE.AND P3, PT, R38, RZ, PT ;  /* 0x000000ff2600720c */ /* 0x000fe20003f66270 */
[----:B------:R-:W-:Y:S01]  /*2310*/  @!P6 IMAD.IADD R69, R69, 0x1, -R18 ;  /* 0x000000014545e824 */ /* 0x000fe200078e0a12 */
[----:B------:R-:W-:Y:S02]  /*2320*/  ISETP.GE.AND P6, PT, R40, RZ, PT ;  /* 0x000000ff2800720c */ /* 0x000fe40003fc6270 */
[----:B------:R-:W-:-:S03]  /*2330*/  LOP3.LUT R109, R104, 0x1e, RZ, 0xfc, !PT ;  /* 0x0000001e686d7812 */ /* 0x000fc600078efcff */
[----:B------:R-:W-:Y:S01]  /*2340*/  @!P5 IMAD.IADD R71, R71, 0x1, -R18 ;  /* 0x000000014747d824 */ /* 0x000fe200078e0a12 */
[----:B------:R-:W-:-:S03]  /*2350*/  ISETP.GE.AND P5, PT, R28, RZ, PT ;  /* 0x000000ff1c00720c */ /* 0x000fc60003fa6270 */
[----:B------:R-:W-:Y:S01]  /*2360*/  @!P4 IMAD.IADD R73, R73, 0x1, -R18 ;  /* 0x000000014949c824 */ /* 0x000fe200078e0a12 */
[----:B------:R-:W-:Y:S01]  /*2370*/  ISETP.NE.AND P4, PT, R25, RZ, PT ;  /* 0x000000ff1900720c */ /* 0x000fe20003f85270 */
[----:B------:R-:W-:Y:S01]  /*2380*/  @!P3 IMAD.MOV R71, RZ, RZ, -R71 ;  /* 0x000000ffff47b224 */ /* 0x000fe200078e0a47 */
[----:B------:R-:W-:Y:S02]  /*2390*/  LOP3.LUT R18, RZ, R25, RZ, 0x33, !PT ;  /* 0x00000019ff127212 */ /* 0x000fe400078e33ff */
[----:B------:R-:W-:Y:S01]  /*23a0*/  ISETP.LT.AND P3, PT, R109, R4, P0 ;  /* 0x000000046d00720c */ /* 0x000fe20000761270 */
[----:B------:R-:W-:Y:S01]  /*23b0*/  @!P6 IMAD.MOV R69, RZ, RZ, -R69 ;  /* 0x000000ffff45e224 */ /* 0x000fe200078e0a45 */
[----:B------:R-:W-:Y:S02]  /*23c0*/  SEL R20, R18, R5, !P4 ;  /* 0x0000000512147207 */ /* 0x000fe40006000000 */
[----:B------:R-:W-:Y:S02]  /*23d0*/  ISETP.GE.AND P6, PT, R36, RZ, PT ;  /* 0x000000ff2400720c */ /* 0x000fe40003fc6270 */
[----:B------:R-:W-:-:S02]  /*23e0*/  LOP3.LUT R5, R112, 0x3f, RZ, 0xc0, !PT ;  /* 0x0000003f70057812 */ /* 0x000fc400078ec0ff */
[----:B------:R-:W-:Y:S02]  /*23f0*/  PRMT R146, RZ, 0x7610, R146 ;  /* 0x00007610ff927816 */ /* 0x000fe40000000092 */
[----:B------:R-:W-:Y:S01]  /*2400*/  SEL R25, R18, R19, !P4 ;  /* 0x0000001312197207 */ /* 0x000fe20006000000 */
[----:B------:R-:W-:Y:S01]  /*2410*/  IMAD R19, R5, R13, RZ ;  /* 0x0000000d05137224 */ /* 0x000fe200078e02ff */
[----:B------:R-:W-:Y:S01]  /*2420*/  LOP3.LUT R107, R104, 0x26, RZ, 0xfc, !PT ;  /* 0x00000026686b7812 */ /* 0x000fe200078efcff */
[----:B------:R-:W-:Y:S01]  /*2430*/  @!P5 IMAD.MOV R73, RZ, RZ, -R73 ;  /* 0x000000ffff49d224 */ /* 0x000fe200078e0a49 */
[----:B------:R-:W-:Y:S01]  /*2440*/  SEL R58, R18, R69, !P4 ;  /* 0x00000045123a7207 */ /* 0x000fe20006000000 */
[----:B------:R0:W2:Y:S01]  /*2450*/  @P3 LDG.E.U16 R146, desc[UR18][R14.64] ;  /* 0x000000120e923981 */ /* 0x0000a2000c1e1500 */
[----:B------:R-:W-:Y:S02]  /*2460*/  LOP3.LUT R111, R104, 0x16, RZ, 0xfc, !PT ;  /* 0x00000016686f7812 */ /* 0x000fe400078efcff */
[----:B------:R-:W-:-:S02]  /*2470*/  LEA R69, P3, R19, UR14, 0x1 ;  /* 0x0000000e13457c11 */ /* 0x000fc4000f8608ff */
[-C--:B------:R-:W-:Y:S01]  /*2480*/  ISETP.LT.AND P5, PT, R107, R4.reuse, P0 ;  /* 0x000000046b00720c */ /* 0x080fe200007a1270 */
[----:B------:R-:W-:Y:S01]  /*2490*/  @!P6 IMAD.MOV R21, RZ, RZ, -R21 ;  /* 0x000000ffff15e224 */ /* 0x000fe200078e0a15 */
[----:B------:R-:W-:Y:S02]  /*24a0*/  SEL R62, R18, R71, !P4 ;  /* 0x00000047123e7207 */ /* 0x000fe40006000000 */
[----:B------:R-:W-:Y:S02]  /*24b0*/  ISETP.LT.AND P6, PT, R111, R4, P0 ;  /* 0x000000046f00720c */ /* 0x000fe400007c1270 */
[----:B------:R-:W-:Y:S01]  /*24c0*/  LEA.HI.X.SX32 R71, R19, UR15, 0x1, P3 ;  /* 0x0000000f13477c11 */ /* 0x000fe200098f0eff */
[----:B------:R-:W-:Y:S01]  /*24d0*/  IMAD R19, R20, UR4, RZ ;  /* 0x0000000414137c24 */ /* 0x000fe2000f8e02ff */
[----:B------:R-:W-:Y:S02]  /*24e0*/  SEL R31, R18, R31, !P4 ;  /* 0x0000001f121f7207 */ /* 0x000fe40006000000 */
[----:B------:R-:W-:-:S02]  /*24f0*/  PRMT R148, RZ, 0x7610, R148 ;  /* 0x00007610ff947816 */ /* 0x000fc40000000094 */
[C---:B------:R-:W-:Y:S01]  /*2500*/  SEL R37, R18.reuse, R37, !P4 ;  /* 0x0000002512257207 */ /* 0x040fe20006000000 */
[----:B0-----:R-:W-:Y:S01]  /*2510*/  IMAD R14, R31, UR4, RZ ;  /* 0x000000041f0e7c24 */ /* 0x001fe2000f8e02ff */
[C---:B------:R-:W-:Y:S02]  /*2520*/  LEA R44, P3, R19.reuse, R69, 0x1 ;  /* 0x00000045132c7211 */ /* 0x040fe400078608ff */
[----:B------:R-:W-:Y:S01]  /*2530*/  PRMT R144, RZ, 0x7610, R144 ;  /* 0x00007610ff907816 */ /* 0x000fe20000000090 */
[----:B------:R0:W2:Y:S01]  /*2540*/  @P5 LDG.E.U16 R148, desc[UR18][R16.64] ;  /* 0x0000001210945981 */ /* 0x0000a2000c1e1500 */
[C---:B------:R-:W-:Y:S02]  /*2550*/  SEL R39, R18.reuse, R39, !P4 ;  /* 0x0000002712277207 */ /* 0x040fe40006000000 */
[C---:B------:R-:W-:Y:S02]  /*2560*/  SEL R56, R18.reuse, R45, !P4 ;  /* 0x0000002d12387207 */ /* 0x040fe40006000000 */
[----:B------:R-:W-:Y:S01]  /*2570*/  LEA.HI.X.SX32 R45, R19, R71, 0x1, P3 ;  /* 0x00000047132d7211 */ /* 0x000fe200018f0eff */
[----:B------:R1:W2:Y:S01]  /*2580*/  @P6 LDG.E.U16 R144, desc[UR18][R22.64] ;  /* 0x0000001216906981 */ /* 0x0002a2000c1e1500 */
[----:B------:R-:W-:-:S02]  /*2590*/  SEL R27, R18, R27, !P4 ;  /* 0x0000001b121b7207 */ /* 0x000fc40006000000 */
[----:B------:R-:W-:Y:S01]  /*25a0*/  LEA R38, P3, R14, R69, 0x1 ;  /* 0x000000450e267211 */ /* 0x000fe200078608ff */
[----:B0-----:R-:W-:Y:S01]  /*25b0*/  IMAD R17, R37, UR4, RZ ;  /* 0x0000000425117c24 */ /* 0x001fe2000f8e02ff */
[C---:B------:R-:W-:Y:S01]  /*25c0*/  SEL R33, R18.reuse, R33, !P4 ;  /* 0x0000002112217207 */ /* 0x040fe20006000000 */
[----:B------:R-:W-:Y:S01]  /*25d0*/  IMAD R20, R27, UR4, RZ ;  /* 0x000000041b147c24 */ /* 0x000fe2000f8e02ff */
[----:B------:R-:W-:Y:S01]  /*25e0*/  SEL R29, R18, R29, !P4 ;  /* 0x0000001d121d7207 */ /* 0x000fe20006000000 */
[----:B------:R-:W-:Y:S02]  /*25f0*/  IMAD R25, R25, UR4, RZ ;  /* 0x0000000419197c24 */ /* 0x000fe4000f8e02ff */
[----:B-1----:R-:W-:Y:S01]  /*2600*/  IMAD R22, R39, UR4, RZ ;  /* 0x0000000427167c24 */ /* 0x002fe2000f8e02ff */
[----:B------:R-:W-:Y:S02]  /*2610*/  LEA.HI.X.SX32 R39, R14, R71, 0x1, P3 ;  /* 0x000000470e277211 */ /* 0x000fe400018f0eff */
[----:B------:R-:W-:Y:S01]  /*2620*/  LEA R32, P3, R17, R69, 0x1 ;  /* 0x0000004511207211 */ /* 0x000fe200078608ff */
[----:B------:R-:W-:Y:S01]  /*2630*/  IMAD R15, R33, UR4, RZ ;  /* 0x00000004210f7c24 */ /* 0x000fe2000f8e02ff */
[----:B------:R-:W-:Y:S01]  /*2640*/  SEL R60, R18, R21, !P4 ;  /* 0x00000015123c7207 */ /* 0x000fe20006000000 */
[----:B------:R-:W-:Y:S01]  /*2650*/  IMAD R21, R29, UR4, RZ ;  /* 0x000000041d157c24 */ /* 0x000fe2000f8e02ff */
[----:B------:R-:W-:Y:S01]  /*2660*/  LEA.HI.X.SX32 R33, R17, R71, 0x1, P3 ;  /* 0x0000004711217211 */ /* 0x000fe200018f0eff */
[----:B------:R-:W-:Y:S01]  /*2670*/  IMAD R58, R58, UR4, RZ ;  /* 0x000000043a3a7c24 */ /* 0x000fe2000f8e02ff */
[----:B------:R-:W-:-:S02]  /*2680*/  LEA R42, P6, R20, R69, 0x1 ;  /* 0x00000045142a7211 */ /* 0x000fc400078c08ff */
[----:B------:R-:W-:Y:S02]  /*2690*/  LEA R26, P3, R25, R69, 0x1 ;  /* 0x00000045191a7211 */ /* 0x000fe400078608ff */
[C---:B------:R-:W-:Y:S02]  /*26a0*/  SEL R41, R18.reuse, R41, !P4 ;  /* 0x0000002912297207 */ /* 0x040fe40006000000 */
[----:B------:R-:W-:Y:S02]  /*26b0*/  SEL R54, R18, R43, !P4 ;  /* 0x0000002b12367207 */ /* 0x000fe40006000000 */
[----:B------:R-:W-:Y:S02]  /*26c0*/  LEA R40, P5, R21, R69, 0x1 ;  /* 0x0000004515287211 */ /* 0x000fe400078a08ff */
[-C--:B------:R-:W-:Y:S02]  /*26d0*/  LEA.HI.X.SX32 R43, R20, R71.reuse, 0x1, P6 ;  /* 0x00000047142b7211 */ /* 0x080fe400030f0eff */
[----:B------:R-:W-:-:S02]  /*26e0*/  LEA.HI.X.SX32 R27, R25, R71, 0x1, P3 ;  /* 0x00000047191b7211 */ /* 0x000fc400018f0eff */
[----:B------:R-:W-:Y:S01]  /*26f0*/  LEA R20, P3, R58, R69, 0x1 ;  /* 0x000000453a147211 */ /* 0x000fe200078608ff */
[----:B------:R-:W-:Y:S01]  /*2700*/  IMAD R23, R41, UR4, RZ ;  /* 0x0000000429177c24 */ /* 0x000fe2000f8e02ff */
[C---:B------:R-:W-:Y:S02]  /*2710*/  LOP3.LUT R159, R104.reuse, 0x36, RZ, 0xfc, !PT ;  /* 0x00000036689f7812 */ /* 0x040fe400078efcff */
[----:B------:R-:W-:Y:S02]  /*2720*/  LOP3.LUT R161, R104, 0x2e, RZ, 0xfc, !PT ;  /* 0x0000002e68a17812 */ /* 0x000fe400078efcff */
[----:B------:R-:W-:Y:S02]  /*2730*/  LEA.HI.X.SX32 R41, R21, R71, 0x1, P5 ;  /* 0x0000004715297211 */ /* 0x000fe400028f0eff */
[----:B------:R-:W-:Y:S02]  /*2740*/  SEL R35, R18, R35, !P4 ;  /* 0x0000002312237207 */ /* 0x000fe40006000000 */
[----:B------:R-:W-:-:S02]  /*2750*/  LEA.HI.X.SX32 R21, R58, R71, 0x1, P3 ;  /* 0x000000473a157211 */ /* 0x000fc400018f0eff */
[----:B------:R-:W-:Y:S02]  /*2760*/  SEL R18, R18, R73, !P4 ;  /* 0x0000004912127207 */ /* 0x000fe40006000000 */
[-C--:B------:R-:W-:Y:S02]  /*2770*/  ISETP.LT.AND P3, PT, R159, R4.reuse, P0 ;  /* 0x000000049f00720c */ /* 0x080fe40000761270 */
[----:B------:R-:W-:Y:S02]  /*2780*/  ISETP.LT.AND P4, PT, R161, R4, P0 ;  /* 0x00000004a100720c */ /* 0x000fe40000781270 */
[----:B------:R-:W-:Y:S02]  /*2790*/  PRMT R154, RZ, 0x7610, R154 ;  /* 0x00007610ff9a7816 */ /* 0x000fe4000000009a */
[----:B------:R-:W-:Y:S01]  /*27a0*/  PRMT R150, RZ, 0x7610, R150 ;  /* 0x00007610ff967816 */ /* 0x000fe20000000096 */
[----:B------:R-:W-:Y:S01]  /*27b0*/  IMAD R16, R35, UR4, RZ ;  /* 0x0000000423107c24 */ /* 0x000fe2000f8e02ff */
[----:B------:R-:W-:-:S02]  /*27c0*/  LEA R36, P6, R15, R69, 0x1 ;  /* 0x000000450f247211 */ /* 0x000fc400078c08ff */
[----:B------:R-:W-:Y:S01]  /*27d0*/  LOP3.LUT R167, R104, 0x2, RZ, 0xfc, !PT ;  /* 0x0000000268a77812 */ /* 0x000fe200078efcff */
[----:B------:R-:W-:Y:S01]  /*27e0*/  IMAD R54, R54, UR4, RZ ;  /* 0x0000000436367c24 */ /* 0x000fe2000f8e02ff */
[----:B------:R-:W-:Y:S01]  /*27f0*/  LEA.HI.X.SX32 R37, R15, R71, 0x1, P6 ;  /* 0x000000470f257211 */ /* 0x000fe200030f0eff */
[----:B------:R-:W2:Y:S01]  /*2800*/  @P3 LDG.E.U16 R154, desc[UR18][R48.64] ;  /* 0x00000012309a3981 */ /* 0x000ea2000c1e1500 */
[-C--:B------:R-:W-:Y:S02]  /*2810*/  LEA R30, P6, R22, R69.reuse, 0x1 ;  /* 0x00000045161e7211 */ /* 0x080fe400078c08ff */
[-C--:B------:R-:W-:Y:S01]  /*2820*/  ISETP.LT.AND P3, PT, R104, R4.reuse, P0 ;  /* 0x000000046800720c */ /* 0x080fe20000761270 */
[----:B------:R0:W2:Y:S01]  /*2830*/  @P4 LDG.E.U16 R150, desc[UR18][R46.64] ;  /* 0x000000122e964981 */ /* 0x0000a2000c1e1500 */
[----:B------:R-:W-:Y:S02]  /*2840*/  LEA R34, P5, R16, R69, 0x1 ;  /* 0x0000004510227211 */ /* 0x000fe400078a08ff */
[----:B------:R-:W-:Y:S01]  /*2850*/  ISETP.LT.AND P4, PT, R167, R4, P0 ;  /* 0x00000004a700720c */ /* 0x000fe20000781270 */
[----:B------:R-:W-:Y:S01]  /*2860*/  IMAD R60, R60, UR4, RZ ;  /* 0x000000043c3c7c24 */ /* 0x000fe2000f8e02ff */
[-C--:B------:R-:W-:Y:S01]  /*2870*/  LEA.HI.X.SX32 R31, R22, R71.reuse, 0x1, P6 ;  /* 0x00000047161f7211 */ /* 0x080fe200030f0eff */
[----:B------:R-:W-:Y:S01]  /*2880*/  IMAD R56, R56, UR4, RZ ;  /* 0x0000000438387c24 */ /* 0x000fe2000f8e02ff */
[----:B------:R-:W-:-:S02]  /*2890*/  LEA.HI.X.SX32 R35, R16, R71, 0x1, P5 ;  /* 0x0000004710237211 */ /* 0x000fc400028f0eff */
[-C--:B------:R-:W-:Y:S02]  /*28a0*/  LEA R24, P6, R54, R69.reuse, 0x1 ;  /* 0x0000004536187211 */ /* 0x080fe400078c08ff */
[C---:B------:R-:W-:Y:S02]  /*28b0*/  LEA R28, P5, R23.reuse, R69, 0x1 ;  /* 0x00000045171c7211 */ /* 0x040fe400078a08ff */
[----:B------:R-:W-:Y:S01]  /*28c0*/  PRMT R199, RZ, 0x7610, R199 ;  /* 0x00007610ffc77816 */ /* 0x000fe200000000c7 */
[----:B------:R-:W-:Y:S01]  /*28d0*/  IMAD R66, R18, UR4, RZ ;  /* 0x0000000412427c24 */ /* 0x000fe2000f8e02ff */
[----:B------:R-:W-:Y:S02]  /*28e0*/  PRMT R176, RZ, 0x7610, R176 ;  /* 0x00007610ffb07816 */ /* 0x000fe400000000b0 */
[-C--:B------:R-:W-:Y:S01]  /*28f0*/  LEA.HI.X.SX32 R25, R54, R71.reuse, 0x1, P6 ;  /* 0x0000004736197211 */ /* 0x080fe200030f0eff */
[----:B------:R-:W-:Y:S01]  /*2900*/  IMAD R62, R62, UR4, RZ ;  /* 0x000000043e3e7c24 */ /* 0x000fe2000f8e02ff */
[----:B------:R-:W-:Y:S01]  /*2910*/  LEA.HI.X.SX32 R29, R23, R71, 0x1, P5 ;  /* 0x00000047171d7211 */ /* 0x000fe200028f0eff */
[----:B------:R-:W2:Y:S01]  /*2920*/  @P3 LDG.E.U16 R199, desc[UR18][R6.64] ;  /* 0x0000001206c73981 */ /* 0x000ea2000c1e1500 */
[----:B------:R-:W-:-:S02]  /*2930*/  LEA R18, P6, R60, R69, 0x1 ;  /* 0x000000453c127211 */ /* 0x000fc400078c08ff */
[C---:B------:R-:W-:Y:S01]  /*2940*/  LOP3.LUT R165, R104.reuse, 0x4, RZ, 0xfc, !PT ;  /* 0x0000000468a57812 */ /* 0x040fe200078efcff */
[----:B------:R-:W2:Y:S01]  /*2950*/  @P4 LDG.E.U16 R176, desc[UR18][R8.64] ;  /* 0x0000001208b04981 */ /* 0x000ea2000c1e1500 */
[----:B------:R-:W-:Y:S02]  /*2960*/  LOP3.LUT R157, R104, 0x3e, RZ, 0xfc, !PT ;  /* 0x0000003e689d7812 */ /* 0x000fe400078efcff */
[----:B------:R-:W-:Y:S02]  /*2970*/  LEA R22, P5, R56, R69, 0x1 ;  /* 0x0000004538167211 */ /* 0x000fe400078a08ff */
[----:B------:R-:W-:Y:S02]  /*2980*/  LOP3.LUT R163, R104, 0x6, RZ, 0xfc, !PT ;  /* 0x0000000668a37812 */ /* 0x000fe400078efcff */
[----:B------:R-:W-:Y:S02]  /*2990*/  LEA.HI.X.SX32 R19, R60, R71, 0x1, P6 ;  /* 0x000000473c137211 */ /* 0x000fe400030f0eff */
[----:B------:R-:W-:-:S02]  /*29a0*/  ISETP.LT.AND P3, PT, R165, R4, P0 ;  /* 0x00000004a500720c */ /* 0x000fc40000761270 */
[----:B------:R-:W-:Y:S02]  /*29b0*/  LEA.HI.X.SX32 R23, R56, R71, 0x1, P5 ;  /* 0x0000004738177211 */ /* 0x000fe400028f0eff */
[-C--:B------:R-:W-:Y:S02]  /*29c0*/  ISETP.LT.AND P6, PT, R157, R4.reuse, P0 ;  /* 0x000000049d00720c */ /* 0x080fe400007c1270 */
[-C--:B------:R-:W-:Y:S02]  /*29d0*/  ISETP.LT.AND P4, PT, R163, R4.reuse, P0 ;  /* 0x00000004a300720c */ /* 0x080fe40000781270 */
[C---:B------:R-:W-:Y:S02]  /*29e0*/  LEA R16, P5, R62.reuse, R69, 0x1 ;  /* 0x000000453e107211 */ /* 0x040fe400078a08ff */
[----:B------:R-:W-:Y:S02]  /*29f0*/  ISETP.LT.AND P0, PT, R5, R4, P0 ;  /* 0x000000040500720c */ /* 0x000fe40000701270 */
[----:B------:R-:W-:-:S02]  /*2a00*/  LEA.HI.X.SX32 R17, R62, R71, 0x1, P5 ;  /* 0x000000473e117211 */ /* 0x000fc400028f0eff */
[----:B------:R-:W-:Y:S02]  /*2a10*/  LEA R14, P5, R66, R69, 0x1 ;  /* 0x00000045420e7211 */ /* 0x000fe400078a08ff */
[----:B------:R-:W-:Y:S02]  /*2a20*/  PRMT R174, RZ, 0x7610, R174 ;  /* 0x00007610ffae7816 */ /* 0x000fe400000000ae */
[----:B------:R-:W-:Y:S02]  /*2a30*/  PRMT R152, RZ, 0x7610, R152 ;  /* 0x00007610ff987816 */ /* 0x000fe40000000098 */
[----:B------:R-:W-:Y:S02]  /*2a40*/  PRMT R172, RZ, 0x7610, R172 ;  /* 0x00007610ffac7816 */ /* 0x000fe400000000ac */
[----:B------:R-:W-:Y:S01]  /*2a50*/  PRMT R197, RZ, 0x7610, R197 ;  /* 0x00007610ffc57816 */ /* 0x000fe200000000c5 */
[----:B------:R-:W2:Y:S01]  /*2a60*/  @P3 LDG.E.U16 R174, desc[UR18][R10.64] ;  /* 0x000000120aae3981 */ /* 0x000ea2000c1e1500 */
[----:B------:R-:W-:-:S02]  /*2a70*/  PRMT R195, RZ, 0x7610, R195 ;  /* 0x00007610ffc37816 */ /* 0x000fc400000000c3 */
[----:B------:R-:W-:Y:S01]  /*2a80*/  PRMT R193, RZ, 0x7610, R193 ;  /* 0x00007610ffc17816 */ /* 0x000fe200000000c1 */
[----:B------:R1:W5:Y:S01]  /*2a90*/  @P6 LDG.E.U16 R152, desc[UR18][R64.64] ;  /* 0x0000001240986981 */ /* 0x000362000c1e1500 */
[----:B------:R-:W-:Y:S02]  /*2aa0*/  PRMT R191, RZ, 0x7610, R191 ;  /* 0x00007610ffbf7816 */ /* 0x000fe400000000bf */
[----:B------:R-:W-:Y:S01]  /*2ab0*/  PRMT R183, RZ, 0x7610, R183 ;  /* 0x00007610ffb77816 */ /* 0x000fe200000000b7 */
[----:B------:R-:W5:Y:S01]  /*2ac0*/  @P4 LDG.E.U16 R172, desc[UR18][R2.64] ;  /* 0x0000001202ac4981 */ /* 0x000f62000c1e1500 */
[----:B------:R-:W-:Y:S02]  /*2ad0*/  PRMT R189, RZ, 0x7610, R189 ;  /* 0x00007610ffbd7816 */ /* 0x000fe400000000bd */
[----:B------:R-:W-:Y:S01]  /*2ae0*/  PRMT R187, RZ, 0x7610, R187 ;  /* 0x00007610ffbb7816 */ /* 0x000fe200000000bb */
[----:B------:R-:W5:Y:S01]  /*2af0*/  @P0 LDG.E.U16 R197, desc[UR18][R44.64] ;  /* 0x000000122cc50981 */ /* 0x000f62000c1e1500 */
[----:B------:R-:W-:-:S02]  /*2b00*/  PRMT R185, RZ, 0x7610, R185 ;  /* 0x00007610ffb97816 */ /* 0x000fc400000000b9 */
[----:B------:R-:W-:Y:S01]  /*2b10*/  PRMT R170, RZ, 0x7610, R170 ;  /* 0x00007610ffaa7816 */ /* 0x000fe200000000aa */
[----:B------:R-:W5:Y:S01]  /*2b20*/  @P0 LDG.E.U16 R195, desc[UR18][R40.64] ;  /* 0x0000001228c30981 */ /* 0x000f62000c1e1500 */
        /* <DEDUP_REMOVED lines=10> */
[----:B------:R-:W-:Y:S01]  /*2bd0*/  LEA.HI.X.SX32 R15, R66, R71, 0x1, P5 ;  /* 0x00000047420f7211 */ /* 0x000fe200028f0eff */
[----:B------:R-:W5:Y:S04]  /*2be0*/  @P0 LDG.E.U16 R189, desc[UR18][R24.64] ;  /* 0x0000001218bd0981 */ /* 0x000f68000c1e1500 */
        /* <DEDUP_REMOVED lines=9> */
[----:B------:R-:W5:Y:S01]  /*2c80*/  @P0 LDG.E.U16 R156, desc[UR18][R14.64] ;  /* 0x000000120e9c0981 */ /* 0x000f62000c1e1500 */
[----:B0-----:R-:W-:-:S02]  /*2c90*/  SHF.R.S32.HI R47, RZ, 0x1f, R52 ;  /* 0x0000001fff2f7819 */ /* 0x001fc40000011434 */
[----:B------:R-:W-:Y:S02]  /*2ca0*/  LOP3.LUT R46, R112, 0xc0, RZ, 0xc0, !PT ;  /* 0x000000c0702e7812 */ /* 0x000fe400078ec0ff */
[----:B------:R-:W-:Y:S02]  /*2cb0*/  SHF.L.U64.HI R96, R52, 0x1, R47 ;  /* 0x0000000134607819 */ /* 0x000fe4000001022f */
[----:B------:R-:W-:Y:S02]  /*2cc0*/  SHF.R.S32.HI R84, RZ, 0x1f, R59 ;  /* 0x0000001fff547819 */ /* 0x000fe4000001143b */
[----:B------:R-:W-:Y:S02]  /*2cd0*/  LEA R92, P5, R59, R100, 0x1 ;  /* 0x000000643b5c7211 */ /* 0x000fe400078a08ff */
[----:B------:R-:W-:Y:S01]  /*2ce0*/  SHF.R.U32.HI R99, RZ, 0x2, R46 ;  /* 0x00000002ff637819 */ /* 0x000fe2000001162e */
[----:B------:R-:W-:Y:S01]  /*2cf0*/  IMAD R46, R149, R12, RZ ;  /* 0x0000000c952e7224 */ /* 0x000fe200078e02ff */
[----:B------:R-:W-:-:S02]  /*2d00*/  SHF.R.S32.HI R90, RZ, 0x1f, R67 ;  /* 0x0000001fff5a7819 */ /* 0x000fc40000011443 */
[-C--:B------:R-:W-:Y:S01]  /*2d10*/  LEA R98, P3, R67, R100.reuse, 0x1 ;  /* 0x0000006443627211 */ /* 0x080fe200078608ff */
[----:B------:R-:W-:Y:S01]  /*2d20*/  IMAD.SHL.U32 R83, R46, 0x2, RZ ;  /* 0x000000022e537824 */ /* 0x000fe200078e00ff */
[----:B------:R-:W-:Y:S02]  /*2d30*/  SHF.R.S32.HI R86, RZ, 0x1f, R61 ;  /* 0x0000001fff567819 */ /* 0x000fe4000001143d */
[----:B------:R-:W-:Y:S02]  /*2d40*/  LEA R94, P4, R61, R100, 0x1 ;  /* 0x000000643d5e7211 */ /* 0x000fe400078808ff */
[----:B------:R-:W-:Y:S02]  /*2d50*/  LEA.HI.X R84, R59, R96, R84, 0x1, P5 ;  /* 0x000000603b547211 */ /* 0x000fe400028f0c54 */
[----:B------:R-:W-:Y:S01]  /*2d60*/  ISETP.NE.U32.AND P0, PT, R50, RZ, PT ;  /* 0x000000ff3200720c */ /* 0x000fe20003f05070 */
[----:B------:R-:W-:Y:S01]  /*2d70*/  IMAD R50, R123, R12, RZ ;  /* 0x0000000c7b327224 */ /* 0x000fe200078e02ff */
[----:B------:R-:W-:-:S02]  /*2d80*/  LEA.HI.X R90, R67, R96, R90, 0x1, P3 ;  /* 0x00000060435a7211 */ /* 0x000fc400018f0c5a */
[----:B------:R-:W-:Y:S02]  /*2d90*/  SHF.R.S32.HI R85, RZ, 0x1f, R57 ;  /* 0x0000001fff557819 */ /* 0x000fe40000011439 */
[-C--:B------:R-:W-:Y:S02]  /*2da0*/  LEA R93, P6, R57, R100.reuse, 0x1 ;  /* 0x00000064395d7211 */ /* 0x080fe400078c08ff */
[----:B------:R-:W-:Y:S02]  /*2db0*/  SHF.R.S32.HI R180, RZ, 0x1f, R51 ;  /* 0x0000001fffb47819 */ /* 0x000fe40000011433 */
[----:B------:R-:W-:Y:S01]  /*2dc0*/  LEA R89, P5, R51, R100, 0x1 ;  /* 0x0000006433597211 */ /* 0x000fe200078a08ff */
[----:B------:R-:W-:Y:S01]  /*2dd0*/  IMAD R48, R147, R12, RZ ;  /* 0x0000000c93307224 */ /* 0x000fe200078e02ff */
[----:B------:R-:W-:Y:S02]  /*2de0*/  SHF.R.S32.HI R88, RZ, 0x1f, R63 ;  /* 0x0000001fff587819 */ /* 0x000fe4000001143f */
[----:B------:R-:W-:Y:S01]  /*2df0*/  LEA R97, P3, R63, R100, 0x1 ;  /* 0x000000643f617211 */ /* 0x000fe200078608ff */
[----:B------:R-:W-:Y:S01]  /*2e00*/  IMAD.HI R49, R46, 0x2, RZ ;  /* 0x000000022e317827 */ /* 0x000fe200078e02ff */
[----:B------:R-:W-:-:S02]  /*2e10*/  LEA.HI.X R86, R61, R96, R86, 0x1, P4 ;  /* 0x000000603d567211 */ /* 0x000fc400020f0c56 */
[----:B------:R-:W-:Y:S01]  /*2e20*/  LEA.HI.X R85, R57, R96, R85, 0x1, P6 ;  /* 0x0000006039557211 */ /* 0x000fe200030f0c55 */
[----:B------:R-:W-:Y:S01]  /*2e30*/  IMAD.SHL.U32 R79, R50, 0x2, RZ ;  /* 0x00000002324f7824 */ /* 0x000fe200078e00ff */
[----:B------:R-:W-:Y:S02]  /*2e40*/  SHF.R.S32.HI R178, RZ, 0x1f, R53 ;  /* 0x0000001fffb27819 */ /* 0x000fe40000011435 */
[----:B------:R-:W-:Y:S02]  /*2e50*/  LEA R91, P4, R53, R100, 0x1 ;  /* 0x00000064355b7211 */ /* 0x000fe400078808ff */
[----:B------:R-:W-:Y:S01]  /*2e60*/  LEA.HI.X R180, R51, R96, R180, 0x1, P5 ;  /* 0x0000006033b47211 */ /* 0x000fe200028f0cb4 */
[----:B------:R-:W-:Y:S01]  /*2e70*/  IMAD R54, R145, R12, RZ ;  /* 0x0000000c91367224 */ /* 0x000fe200078e02ff */
[----:B------:R-:W-:Y:S01]  /*2e80*/  LEA.HI.X R88, R63, R96, R88, 0x1, P3 ;  /* 0x000000603f587211 */ /* 0x000fe200018f0c58 */
[----:B------:R-:W-:Y:S01]  /*2e90*/  IMAD.SHL.U32 R81, R48, 0x2, RZ ;  /* 0x0000000230517824 */ /* 0x000fe200078e00ff */
[----:B------:R-:W-:Y:S01]  /*2ea0*/  IADD3 R82, P5, P6, R83, UR12, R100 ;  /* 0x0000000c53527c10 */ /* 0x000fe2000febe064 */
[----:B------:R-:W-:Y:S01]  /*2eb0*/  IMAD R52, R109, R12, RZ ;  /* 0x0000000c6d347224 */ /* 0x000fe200078e02ff */
[----:B------:R-:W-:-:S02]  /*2ec0*/  SHF.R.S32.HI R87, RZ, 0x1f, R55 ;  /* 0x0000001fff577819 */ /* 0x000fc40000011437 */
[----:B------:R-:W-:Y:S02]  /*2ed0*/  LEA R95, P3, R55, R100, 0x1 ;  /* 0x00000064375f7211 */ /* 0x000fe400078608ff */
[-C--:B------:R-:W-:Y:S01]  /*2ee0*/  LEA.HI.X R178, R53, R96.reuse, R178, 0x1, P4 ;  /* 0x0000006035b27211 */ /* 0x080fe200020f0cb2 */
[----:B------:R-:W-:Y:S01]  /*2ef0*/  IMAD.HI R53, R50, 0x2, RZ ;  /* 0x0000000232357827 */ /* 0x000fe200078e02ff */
[----:B------:R-:W-:Y:S02]  /*2f00*/  IADD3.X R83, PT, PT, R49, UR13, R96, P5, P6 ;  /* 0x0000000d31537c10 */ /* 0x000fe4000afec460 */
[----:B------:R-:W-:Y:S01]  /*2f10*/  LEA.HI.X R87, R55, R96, R87, 0x1, P3 ;  /* 0x0000006037577211 */ /* 0x000fe200018f0c57 */
[----:B------:R-:W-:Y:S01]  /*2f20*/  IMAD R74, R117, R12, RZ ;  /* 0x0000000c754a7224 */ /* 0x000fe200078e02ff */
[--C-:B------:R-:W-:Y:S01]  /*2f30*/  IADD3 R78, P5, P6, R79, UR12, R100.reuse ;  /* 0x0000000c4f4e7c10 */ /* 0x100fe2000febe064 */
[----:B------:R-:W-:Y:S01]  /*2f40*/  IMAD.HI R51, R48, 0x2, RZ ;  /* 0x0000000230337827 */ /* 0x000fe200078e02ff */
[----:B------:R-:W-:-:S03]  /*2f50*/  IADD3 R80, P3, P4, R81, UR12, R100 ;  /* 0x0000000c51507c10 */ /* 0x000fc6000fc7e064 */
[----:B------:R-:W-:Y:S02]  /*2f60*/  IMAD.SHL.U32 R75, R54, 0x2, RZ ;  /* 0x00000002364b7824 */ /* 0x000fe400078e00ff */
[-C--:B------:R-:W-:Y:S02]  /*2f70*/  IMAD R58, R121, R12.reuse, RZ ;  /* 0x0000000c793a7224 */ /* 0x080fe400078e02ff */
[-C--:B------:R-:W-:Y:S02]  /*2f80*/  IMAD R76, R159, R12.reuse, RZ ;  /* 0x0000000c9f4c7224 */ /* 0x080fe400078e02ff */
[----:B------:R-:W-:Y:S02]  /*2f90*/  IMAD.SHL.U32 R77, R52, 0x2, RZ ;  /* 0x00000002344d7824 */ /* 0x000fe400078e00ff */
[----:B------:R-:W-:Y:S01]  /*2fa0*/  IMAD R56, R137, R12, RZ ;  /* 0x0000000c89387224 */ /* 0x000fe200078e02ff */
[--C-:B------:R-:W-:Y:S01]  /*2fb0*/  IADD3.X R79, PT, PT, R53, UR13, R96.reuse, P5, P6 ;  /* 0x0000000d354f7c10 */ /* 0x100fe2000afec460 */
[----:B------:R-:W-:Y:S01]  /*2fc0*/  IMAD.HI R57, R54, 0x2, RZ ;  /* 0x0000000236397827 */ /* 0x000fe200078e02ff */
[----:B------:R-:W-:-:S03]  /*2fd0*/  IADD3.X R81, PT, PT, R51, UR13, R96, P3, P4 ;  /* 0x0000000d33517c10 */ /* 0x000fc60009fe8460 */
[C---:B------:R-:W-:Y:S02]  /*2fe0*/  IMAD.SHL.U32 R219, R74.reuse, 0x2, RZ ;  /* 0x000000024adb7824 */ /* 0x040fe400078e00ff */
[----:B------:R-:W-:Y:S01]  /*2ff0*/  IMAD.HI R221, R74, 0x2, RZ ;  /* 0x000000024add7827 */ /* 0x000fe200078e02ff */
[----:B------:R-:W-:-:S03]  /*3000*/  IADD3 R74, P5, P6, R75, UR12, R100 ;  /* 0x0000000c4b4a7c10 */ /* 0x000fc6000febe064 */
[----:B------:R-:W-:Y:S02]  /*3010*/  IMAD R70, R141, R12, RZ ;  /* 0x0000000c8d467224 */ /* 0x000fe400078e02ff */
[----:B------:R-:W-:-:S04]  /*3020*/  IMAD.HI R55, R52, 0x2, RZ ;  /* 0x0000000234377827 */ /* 0x000fc800078e02ff */
[----:B------:R-:W-:Y:S02]  /*3030*/  IMAD.SHL.U32 R71, R58, 0x2, RZ ;  /* 0x000000023a477824 */ /* 0x000fe400078e00ff */
[C---:B------:R-:W-:Y:S02]  /*3040*/  IMAD.SHL.U32 R223, R76.reuse, 0x2, RZ ;  /* 0x000000024cdf7824 */ /* 0x040fe400078e00ff */
[----:B------:R-:W-:Y:S01]  /*3050*/  IMAD.HI R225, R76, 0x2, RZ ;  /* 0x000000024ce17827 */ /* 0x000fe200078e02ff */
[----:B------:R-:W-:-:S03]  /*3060*/  IADD3 R76, P3, P4, R77, UR12, R100 ;  /* 0x0000000c4d4c7c10 */ /* 0x000fc6000fc7e064 */
        /* <DEDUP_REMOVED lines=17> */
[----:B------:R-:W-:Y:S02]  /*3180*/  IMAD.SHL.U32 R69, R60, 0x2, RZ ;  /* 0x000000023c457824 */ /* 0x000fe400078e00ff */
[----:B-1----:R-:W-:Y:S01]  /*3190*/  IMAD R64, R133, R12, RZ ;  /* 0x0000000c85407224 */ /* 0x002fe200078e02ff */
[--C-:B------:R-:W-:Y:S01]  /*31a0*/  IADD3.X R71, PT, PT, R61, UR13, R96.reuse, P5, P6 ;  /* 0x0000000d3d477c10 */ /* 0x100fe2000afec460 */
[----:B------:R-:W-:Y:S01]  /*31b0*/  IMAD.HI R65, R62, 0x2, RZ ;  /* 0x000000023e417827 */ /* 0x000fe200078e02ff */
[----:B------:R-:W-:-:S03]  /*31c0*/  IADD3.X R73, PT, PT, R59, UR13, R96, P3, P4 ;  /* 0x0000000d3b497c10 */ /* 0x000fc60009fe8460 */
[C---:B------:R-:W-:Y:S02]  /*31d0*/  IMAD.SHL.U32 R203, R66.reuse, 0x2, RZ ;  /* 0x0000000242cb7824 */ /* 0x040fe400078e00ff */
[----:B------:R-:W-:Y:S01]  /*31e0*/  IMAD.HI R205, R66, 0x2, RZ ;  /* 0x0000000242cd7827 */ /* 0x000fe200078e02ff */
[----:B------:R-:W-:-:S03]  /*31f0*/  IADD3 R66, P5, P6, R67, UR12, R100 ;  /* 0x0000000c43427c10 */ /* 0x000fc6000febe064 */
[----:B------:R-:W-:-:S04]  /*3200*/  IMAD.HI R63, R60, 0x2, RZ ;  /* 0x000000023c3f7827 */ /* 0x000fc800078e02ff */
[C---:B------:R-:W-:Y:S02]  /*3210*/  IMAD.SHL.U32 R207, R68.reuse, 0x2, RZ ;  /* 0x0000000244cf7824 */ /* 0x040fe400078e00ff */
[----:B------:R-:W-:Y:S01]  /*3220*/  IMAD.HI R209, R68, 0x2, RZ ;  /* 0x0000000244d17827 */ /* 0x000fe200078e02ff */
[----:B------:R-:W-:-:S03]  /*3230*/  IADD3 R68, P3, P4, R69, UR12, R100 ;  /* 0x0000000c45447c10 */ /* 0x000fc6000fc7e064 */
[C---:B------:R-:W-:Y:S01]  /*3240*/  IMAD.SHL.U32 R101, R64.reuse, 0x2, RZ ;  /* 0x0000000240657824 */ /* 0x040fe200078e00ff */
[--C-:B------:R-:W-:Y:S01]  /*3250*/  IADD3.X R67, PT, PT, R65, UR13, R96.reuse, P5, P6 ;  /* 0x0000000d41437c10 */ /* 0x100fe2000afec460 */
[----:B------:R-:W-:Y:S01]  /*3260*/  IMAD.HI R201, R64, 0x2, RZ ;  /* 0x0000000240c97827 */ /* 0x000fe200078e02ff */
[----:B------:R-:W-:Y:S02]  /*3270*/  IADD3.X R69, PT, PT, R63, UR13, R96, P3, P4 ;  /* 0x0000000d3f457c10 */ /* 0x000fe40009fe8460 */
[--C-:B------:R-:W-:Y:S02]  /*3280*/  IADD3 R62, P5, P6, R203, UR12, R100.reuse ;  /* 0x0000000ccb3e7c10 */ /* 0x100fe4000febe064 */
[----:B------:R-:W-:Y:S02]  /*3290*/  IADD3 R64, P3, P4, R101, UR12, R100 ;  /* 0x0000000c65407c10 */ /* 0x000fe4000fc7e064 */
[----:B------:R-:W-:Y:S01]  /*32a0*/  SHF.R.S32.HI R110, RZ, 0x7, R112 ;  /* 0x00000007ff6e7819 */ /* 0x000fe20000011470 */
[----:B------:R-:W-:Y:S01]  /*32b0*/  IMAD.SHL.U32 R47, R5, 0x2, RZ ;  /* 0x00000002052f7824 */ /* 0x000fe200078e00ff */
[--C-:B------:R-:W-:Y:S01]  /*32c0*/  IADD3.X R63, PT, PT, R205, UR13, R96.reuse, P5, P6 ;  /* 0x0000000dcd3f7c10 */ /* 0x100fe2000afec460 */
[----:B------:R-:W-:Y:S01]  /*32d0*/  IMAD R182, R139, R12, RZ ;  /* 0x0000000c8bb67224 */ /* 0x000fe200078e02ff */
[----:B------:R-:W-:-:S02]  /*32e0*/  IADD3.X R65, PT, PT, R201, UR13, R96, P3, P4 ;  /* 0x0000000dc9417c10 */ /* 0x000fc40009fe8460 */
[--C-:B------:R-:W-:Y:S02]  /*32f0*/  IADD3 R58, P5, P6, R211, UR12, R100.reuse ;  /* 0x0000000cd33a7c10 */ /* 0x100fe4000febe064 */
[----:B------:R-:W-:Y:S02]  /*3300*/  SGXT R110, R110, 0x1 ;  /* 0x000000016e6e781a */ /* 0x000fe40000000200 */
[----:B------:R-:W-:Y:S01]  /*3310*/  IADD3 R60, P3, P4, R207, UR12, R100 ;  /* 0x0000000ccf3c7c10 */ /* 0x000fe2000fc7e064 */
[----:B------:R-:W-:-:S04]  /*3320*/  @!UP0 UIADD3 UR4, UPT, UPT, -UR6, 0x100000, URZ ;  /* 0x0010000006048890 */ /* 0x000fc8000fffe1ff */
[----:B------:R-:W-:Y:S02]  /*3330*/  @!UP0 USHF.L.U32 UR5, UR4, 0xb, URZ ;  /* 0x0000000b04058899 */ /* 0x000fe400080006ff */
[----:B------:R-:W-:Y:S01]  /*3340*/  @!UP0 USHF.L.U32 UR4, UR4, 0x1, URZ ;  /* 0x0000000104048899 */ /* 0x000fe200080006ff */
[----:B------:R-:W-:Y:S01]  /*3350*/  IMAD.SHL.U32 R51, R182, 0x2, RZ ;  /* 0x00000002b6337824 */ /* 0x000fe200078e00ff */
[----:B------:R-:W-:Y:S01]  /*3360*/  IADD3.X R59, PT, PT, R213, UR13, R96, P5, P6 ;  /* 0x0000000dd53b7c10 */ /* 0x000fe2000afec460 */
[-C--:B------:R-:W-:Y:S01]  /*3370*/  IMAD R186, R115, R12.reuse, RZ ;  /* 0x0000000c73ba7224 */ /* 0x080fe200078e02ff */
[----:B------:R-:W-:Y:S01]  /*3380*/  LOP3.LUT R110, R47, 0x90, R110, 0x78, !PT ;  /* 0x000000902f6e7812 */ /* 0x000fe200078e786e */
[----:B------:R-:W-:Y:S01]  /*3390*/  IMAD.SHL.U32 R47, R112, 0x80, RZ ;  /* 0x00000080702f7824 */ /* 0x000fe200078e00ff */
[----:B------:R-:W-:Y:S02]  /*33a0*/  IADD3.X R61, PT, PT, R209, UR13, R96, P3, P4 ;  /* 0x0000000dd13d7c10 */ /* 0x000fe40009fe8460 */
[--C-:B------:R-:W-:Y:S01]  /*33b0*/  IADD3 R54, P5, P6, R219, UR12, R100.reuse ;  /* 0x0000000cdb367c10 */ /* 0x100fe2000febe064 */
[-C--:B------:R-:W-:Y:S01]  /*33c0*/  IMAD R184, R129, R12.reuse, RZ ;  /* 0x0000000c81b87224 */ /* 0x080fe200078e02ff */
[----:B------:R-:W-:Y:S01]  /*33d0*/  IADD3 R56, P3, P4, R215, UR12, R100 ;  /* 0x0000000cd7387c10 */ /* 0x000fe2000fc7e064 */
[----:B------:R-:W-:Y:S01]  /*33e0*/  IMAD.HI R49, R182, 0x2, RZ ;  /* 0x00000002b6317827 */ /* 0x000fe200078e02ff */
[--C-:B------:R-:W-:Y:S01]  /*33f0*/  IADD3.X R55, PT, PT, R221, UR13, R96.reuse, P5, P6 ;  /* 0x0000000ddd377c10 */ /* 0x100fe2000afec460 */
[----:B------:R-:W-:Y:S01]  /*3400*/  VOTEU.ALL UP1, P2 ;  /* 0x0000000000ff7886 */ /* 0x000fe20001020000 */
[----:B------:R-:W-:Y:S01]  /*3410*/  IADD3.X R57, PT, PT, R217, UR13, R96, P3, P4 ;  /* 0x0000000dd9397c10 */ /* 0x000fe20009fe8460 */
[----:B------:R-:W-:Y:S01]  /*3420*/  IMAD.SHL.U32 R201, R186, 0x2, RZ ;  /* 0x00000002bac97824 */ /* 0x000fe200078e00ff */
[--C-:B------:R-:W-:Y:S01]  /*3430*/  IADD3 R50, P5, P6, R51, UR12, R100.reuse ;  /* 0x0000000c33327c10 */ /* 0x100fe2000febe064 */
[----:B------:R-:W-:Y:S01]  /*3440*/  IMAD.SHL.U32 R108, R105, 0x2, RZ ;  /* 0x00000002696c7824 */ /* 0x000fe200078e00ff */
[----:B------:R-:W-:Y:S01]  /*3450*/  IADD3 R52, P3, P4, R223, UR12, R100 ;  /* 0x0000000cdf347c10 */ /* 0x000fe2000fc7e064 */
[----:B------:R-:W-:Y:S01]  /*3460*/  IMAD.SHL.U32 R227, R184, 0x2, RZ ;  /* 0x00000002b8e37824 */ /* 0x000fe200078e00ff */
[----:B------:R-:W-:Y:S01]  /*3470*/  LOP3.LUT R110, R110, 0x2000, R47, 0xf8, !PT ;  /* 0x000020006e6e7812 */ /* 0x000fe200078ef82f */
[----:B------:R-:W-:Y:S01]  /*3480*/  IMAD R188, R157, R12, RZ ;  /* 0x0000000c9dbc7224 */ /* 0x000fe200078e02ff */
[--C-:B------:R-:W-:Y:S01]  /*3490*/  IADD3.X R51, PT, PT, R49, UR13, R96.reuse, P5, P6 ;  /* 0x0000000d31337c10 */ /* 0x100fe2000afec460 */
[----:B------:R-:W-:Y:S01]  /*34a0*/  IMAD.HI R101, R184, 0x2, RZ ;  /* 0x00000002b8657827 */ /* 0x000fe200078e02ff */
[----:B------:R-:W-:Y:S01]  /*34b0*/  IADD3.X R53, PT, PT, R225, UR13, R96, P3, P4 ;  /* 0x0000000de1357c10 */ /* 0x000fe20009fe8460 */
[----:B------:R0:W1:Y:S01]  /*34c0*/  @!UP1 SYNCS.EXCH.64 URZ, [UR9+0xc008], UR4 ;  /* 0x00c0080409ff95b2 */ /* 0x0000620008000100 */
[--C-:B------:R-:W-:Y:S01]  /*34d0*/  IADD3 R46, P5, P6, R201, UR12, R100.reuse ;  /* 0x0000000cc92e7c10 */ /* 0x100fe2000febe064 */
[----:B------:R-:W-:Y:S01]  /*34e0*/  IMAD.SHL.U32 R205, R188, 0x2, RZ ;  /* 0x00000002bccd7824 */ /* 0x000fe200078e00ff */
[----:B------:R-:W-:Y:S01]  /*34f0*/  IADD3 R48, P3, P4, R227, UR12, R100 ;  /* 0x0000000ce3307c10 */ /* 0x000fe2000fc7e064 */
[----:B---3--:R3:W-:Y:S01]  /*3500*/  STS.U16 [R110+UR9+0x400], R169 ;  /* 0x000400a96e007988 */ /* 0x0087e20008000409 */
[----:B------:R-:W-:-:S02]  /*3510*/  LOP3.LUT R108, R108, R99, RZ, 0x3c, !PT ;  /* 0x000000636c6c7212 */ /* 0x000fc400078e3cff */
[----:B------:R-:W-:Y:S01]  /*3520*/  LOP3.LUT R201, R110, 0x20, RZ, 0x3c, !PT ;  /* 0x000000206ec97812 */ /* 0x000fe200078e3cff */
[----:B----4-:R4:W-:Y:S01]  /*3530*/  STS.U16 [R110+UR9+0x800], R171 ;  /* 0x000800ab6e007988 */ /* 0x0109e20008000409 */
[----:B------:R-:W-:Y:S01]  /*3540*/  IMAD.HI R203, R186, 0x2, RZ ;  /* 0x00000002bacb7827 */ /* 0x000fe200078e02ff */
[----:B------:R-:W-:Y:S02]  /*3550*/  IADD3.X R49, PT, PT, R101, UR13, R96, P3, P4 ;  /* 0x0000000d65317c10 */ /* 0x000fe40009fe8460 */
[----:B------:R0:W-:Y:S01]  /*3560*/  STS.U16 [R110+UR9+0xc00], R173 ;  /* 0x000c00ad6e007988 */ /* 0x0001e20008000409 */
[----:B---3--:R-:W-:Y:S01]  /*3570*/  LOP3.LUT R169, R110, 0x40, RZ, 0x3c, !PT ;  /* 0x000000406ea97812 */ /* 0x008fe200078e3cff */
[----:B------:R-:W-:Y:S02]  /*3580*/  IMAD.HI R207, R188, 0x2, RZ ;  /* 0x00000002bccf7827 */ /* 0x000fe400078e02ff */
[----:B--2---:R2:W-:Y:S01]  /*3590*/  STS.U16 [R110+UR9+0x1000], R175 ;  /* 0x001000af6e007988 */ /* 0x0045e20008000409 */
[----:B----4-:R-:W-:-:S03]  /*35a0*/  LOP3.LUT R171, R110, 0x60, RZ, 0x3c, !PT ;  /* 0x000000606eab7812 */ /* 0x010fc600078e3cff */
[----:B------:R-:W-:Y:S01]  /*35b0*/  STS.U16 [R110+UR9+0x1400], R177 ;  /* 0x001400b16e007988 */ /* 0x000fe20008000409 */
[----:B------:R-:W-:Y:S02]  /*35c0*/  IADD3 R100, P3, P4, R205, UR12, R100 ;  /* 0x0000000ccd647c10 */ /* 0x000fe4000fc7e064 */
[----:B0-----:R-:W-:Y:S01]  /*35d0*/  LOP3.LUT R173, R108, 0x40, RZ, 0x3c, !PT ;  /* 0x000000406cad7812 */ /* 0x001fe200078e3cff */
[----:B------:R-:W-:Y:S04]  /*35e0*/  STS.U16 [R110+UR9+0x1800], R181 ;  /* 0x001800b56e007988 */ /* 0x000fe80008000409 */
[----:B------:R-:W-:Y:S04]  /*35f0*/  STS.U16 [R110+UR9+0x1c00], R179 ;  /* 0x001c00b36e007988 */ /* 0x000fe80008000409 */
[----:B------:R-:W-:Y:S04]  /*3600*/  STS.U16 [R110+UR9], R199 ;  /* 0x000000c76e007988 */ /* 0x000fe80008000409 */
[----:B-----5:R0:W-:Y:S04]  /*3610*/  STS.U16 [R201+UR9+0x500], R114 ;  /* 0x00050072c9007988 */ /* 0x0201e80008000409 */
[----:B------:R3:W-:Y:S04]  /*3620*/  STS.U16 [R201+UR9+0xd00], R116 ;  /* 0x000d0074c9007988 */ /* 0x0007e80008000409 */
[----:B------:R3:W-:Y:S04]  /*3630*/  STS.U16 [R201+UR9+0x1100], R120 ;  /* 0x00110078c9007988 */ /* 0x0007e80008000409 */
[----:B------:R3:W-:Y:S04]  /*3640*/  STS.U16 [R201+UR9+0x900], R118 ;  /* 0x00090076c9007988 */ /* 0x0007e80008000409 */
[----:B------:R3:W-:Y:S04]  /*3650*/  STS.U16 [R201+UR9+0x1500], R122 ;  /* 0x0015007ac9007988 */ /* 0x0007e80008000409 */
[----:B------:R3:W-:Y:S04]  /*3660*/  STS.U16 [R201+UR9+0x1900], R124 ;  /* 0x0019007cc9007988 */ /* 0x0007e80008000409 */
[----:B------:R3:W-:Y:S04]  /*3670*/  STS.U16 [R201+UR9+0x1d00], R126 ;  /* 0x001d007ec9007988 */ /* 0x0007e80008000409 */
[----:B------:R3:W-:Y:S01]  /*3680*/  STS.U16 [R201+UR9+0x100], R176 ;  /* 0x000100b0c9007988 */ /* 0x0007e20008000409 */
[----:B------:R-:W-:-:S03]  /*3690*/  IADD3.X R47, PT, PT, R203, UR13, R96, P5, P6 ;  /* 0x0000000dcb2f7c10 */ /* 0x000fc6000afec460 */
[----:B------:R3:W-:Y:S01]  /*36a0*/  STS.U16 [R169+UR9+0x600], R128 ;  /* 0x00060080a9007988 */ /* 0x0007e20008000409 */
[----:B------:R-:W-:-:S03]  /*36b0*/  IADD3.X R101, PT, PT, R207, UR13, R96, P3, P4 ;  /* 0x0000000dcf657c10 */ /* 0x000fc60009fe8460 */
[----:B------:R3:W-:Y:S04]  /*36c0*/  STS.U16 [R169+UR9+0xa00], R132 ;  /* 0x000a0084a9007988 */ /* 0x0007e80008000409 */
[----:B------:R3:W-:Y:S04]  /*36d0*/  STS.U16 [R169+UR9+0xe00], R130 ;  /* 0x000e0082a9007988 */ /* 0x0007e80008000409 */
[----:B------:R3:W-:Y:S04]  /*36e0*/  STS.U16 [R169+UR9+0x1200], R134 ;  /* 0x00120086a9007988 */ /* 0x0007e80008000409 */
[----:B------:R3:W-:Y:S04]  /*36f0*/  STS.U16 [R169+UR9+0x1600], R136 ;  /* 0x00160088a9007988 */ /* 0x0007e80008000409 */
[----:B------:R3:W-:Y:S04]  /*3700*/  STS.U16 [R169+UR9+0x1a00], R138 ;  /* 0x001a008aa9007988 */ /* 0x0007e80008000409 */
[----:B------:R3:W-:Y:S04]  /*3710*/  STS.U16 [R169+UR9+0x1e00], R140 ;  /* 0x001e008ca9007988 */ /* 0x0007e80008000409 */
[----:B------:R3:W-:Y:S01]  /*3720*/  STS.U16 [R169+UR9+0x200], R174 ;  /* 0x000200aea9007988 */ /* 0x0007e20008000409 */
[----:B------:R-:W-:-:S03]  /*3730*/  IADD3 R96, P6, PT, R97, UR12, RZ ;  /* 0x0000000c61607c10 */ /* 0x000fc6000ffde0ff */
[----:B------:R3:W-:Y:S04]  /*3740*/  STS.U16 [R171+UR9+0x700], R142 ;  /* 0x0007008eab007988 */ /* 0x0007e80008000409 */
        /* <DEDUP_REMOVED lines=24> */
[----:B------:R3:W-:Y:S01]  /*38d0*/  STS.U16 [R173+UR9+0x9e00], R156 ;  /* 0x009e009cad007988 */ /* 0x0007e20008000409 */
[----:B-1----:R1:W-:Y:S06]  /*38e0*/  MEMBAR.ALL.CTA ;  /* 0x0000000000007992 */ /* 0x0023ec0000008000 */
[----:B-1----:R-:W1:Y:S01]  /*38f0*/  FENCE.VIEW.ASYNC.S ;  /* 0x00000000000073c6 */ /* 0x002e620000000000 */
[----:B------:R-:W-:-:S02]  /*3900*/  IADD3 R92, P4, PT, R92, UR12, RZ ;  /* 0x0000000c5c5c7c10 */ /* 0x000fc4000ff9e0ff */
[----:B------:R-:W-:Y:S02]  /*3910*/  IADD3.X R97, PT, PT, R88, UR13, RZ, P6, !PT ;  /* 0x0000000d58617c10 */ /* 0x000fe4000b7fe4ff */
[----:B------:R-:W-:Y:S02]  /*3920*/  IADD3 R88, P6, PT, R95, UR12, RZ ;  /* 0x0000000c5f587c10 */ /* 0x000fe4000ffde0ff */
[----:B--2---:R-:W-:Y:S02]  /*3930*/  SHF.R.S32.HI R175, RZ, 0x1f, R106 ;  /* 0x0000001fffaf7819 */ /* 0x004fe4000001146a */
[----:B------:R-:W-:Y:S02]  /*3940*/  IADD3.X R99, PT, PT, R90, UR13, RZ, P5, !PT ;  /* 0x0000000d5a637c10 */ /* 0x000fe4000affe4ff */
[----:B------:R-:W-:Y:S01]  /*3950*/  IADD3.X R95, PT, PT, R86, UR13, RZ, P3, !PT ;  /* 0x0000000d565f7c10 */ /* 0x000fe20009ffe4ff */
[----:B------:R-:W-:Y:S01]  /*3960*/  UIADD3 UR6, UPT, UPT, UR9, 0x4000, URZ ;  /* 0x0000400009067890 */ /* 0x000fe2000fffe0ff */
[----:B------:R-:W-:Y:S01]  /*3970*/  IADD3 R90, P5, PT, R93, UR12, RZ ;  /* 0x0000000c5d5a7c10 */ /* 0x000fe2000ffbe0ff */
[----:B------:R-:W-:Y:S01]  /*3980*/  UIADD3 UR7, UPT, UPT, UR9, 0xa000, URZ ;  /* 0x0000a00009077890 */ /* 0x000fe2000fffe0ff */
[----:B------:R-:W-:-:S02]  /*3990*/  IADD3 R86, P3, PT, R91, UR12, RZ ;  /* 0x0000000c5b567c10 */ /* 0x000fc4000ff7e0ff */
[----:B------:R-:W-:Y:S02]  /*39a0*/  IADD3.X R93, PT, PT, R84, UR13, RZ, P4, !PT ;  /* 0x0000000d545d7c10 */ /* 0x000fe4000a7fe4ff */
[----:B------:R-:W-:Y:S02]  /*39b0*/  IADD3 R84, P4, PT, R89, UR12, RZ ;  /* 0x0000000c59547c10 */ /* 0x000fe4000ff9e0ff */
[----:B------:R-:W-:Y:S02]  /*39c0*/  LEA.HI R175, R175, R106, RZ, 0x6 ;  /* 0x0000006aafaf7211 */ /* 0x000fe400078f30ff */
[----:B------:R-:W-:Y:S01]  /*39d0*/  IADD3.X R89, PT, PT, R87, UR13, RZ, P6, !PT ;  /* 0x0000000d57597c10 */ /* 0x000fe2000b7fe4ff */
[----:B------:R-:W-:Y:S01]  /*39e0*/  USHF.R.U32.HI UR6, URZ, 0x4, UR6 ;  /* 0x00000004ff067899 */ /* 0x000fe20008011606 */
[----:B------:R-:W-:Y:S01]  /*39f0*/  IADD3.X R87, PT, PT, R178, UR13, RZ, P3, !PT ;  /* 0x0000000db2577c10 */ /* 0x000fe20009ffe4ff */
[----:B------:R-:W-:Y:S01]  /*3a00*/  USHF.R.U32.HI UR12, URZ, 0x4, UR7 ;  /* 0x00000004ff0c7899 */ /* 0x000fe20008011607 */
[----:B------:R-:W-:-:S02]  /*3a10*/  ISETP.LT.OR P3, PT, R106, 0x40, P0 ;  /* 0x000000406a00780c */ /* 0x000fc40000761670 */
[----:B0-----:R-:W-:Y:S01]  /*3a20*/  SHF.R.S32.HI R114, RZ, 0x6, R175 ;  /* 0x00000006ff727819 */ /* 0x001fe200000114af */
[----:B------:R-:W-:Y:S01]  /*3a30*/  USGXT.U32 UR7, UR6, 0xe ;  /* 0x0000000e0607789a */ /* 0x000fe20008000000 */
[----:B------:R-:W-:Y:S01]  /*3a40*/  IMAD.SHL.U32 R175, R12, 0x40, RZ ;  /* 0x000000400caf7824 */ /* 0x000fe200078e00ff */
[----:B------:R-:W-:Y:S01]  /*3a50*/  USGXT.U32 UR12, UR12, 0xe ;  /* 0x0000000e0c0c789a */ /* 0x000fe20008000000 */
[----:B------:R-:W-:Y:S01]  /*3a60*/  VIMNMX R12, PT, PT, R114, 0x1, !PT ;  /* 0x00000001720c7848 */ /* 0x000fe20007fe0100 */
[----:B------:R-:W-:Y:S02]  /*3a70*/  UIADD3 UR20, UP0, UPT, UR7, 0x2000080, URZ ;  /* 0x0200008007147890 */ /* 0x000fe4000ff1e0ff */
[----:B------:R-:W-:Y:S01]  /*3a80*/  UIADD3 UR22, UP1, UPT, UR12, 0x2, URZ ;  /* 0x000000020c167890 */ /* 0x000fe2000ff3e0ff */
[----:B------:R-:W-:Y:S01]  /*3a90*/  IADD3.X R91, PT, PT, R85, UR13, RZ, P5, !PT ;  /* 0x0000000d555b7c10 */ /* 0x000fe2000affe4ff */
[----:B------:R-:W-:Y:S01]  /*3aa0*/  UMOV UR4, URZ ;  /* 0x000000ff00047c82 */ /* 0x000fe20008000000 */
[----:B------:R-:W-:Y:S01]  /*3ab0*/  UMOV UR5, URZ ;  /* 0x000000ff00057c82 */ /* 0x000fe20008000000 */
[----:B------:R-:W-:Y:S01]  /*3ac0*/  VIADD R12, R12, 0xffffffff ;  /* 0xffffffff0c0c7836 */ /* 0x000fe20000000000 */
[----:B------:R-:W-:Y:S01]  /*3ad0*/  IADD3.X R85, PT, PT, R180, UR13, RZ, P4, !PT ;  /* 0x0000000db4557c10 */ /* 0x000fe2000a7fe4ff */
[----:B------:R-:W-:-:S02]  /*3ae0*/  UIADD3.X UR21, UPT, UPT, UR4, 0x40004040, URZ, UP0, !UPT ;  /* 0x4000404004157890 */ /* 0x000fc400087fe4ff */
[----:B------:R-:W-:Y:S01]  /*3af0*/  UIADD3.X UR23, UPT, UPT, UR5, 0x40004040, URZ, UP1, !UPT ;  /* 0x4000404005177890 */ /* 0x000fe20008ffe4ff */
[----:B------:R-:W-:Y:S01]  /*3b00*/  UMOV UR6, URZ ;  /* 0x000000ff00067c82 */ /* 0x000fe20008000000 */
[----:B------:R-:W-:Y:S01]  /*3b10*/  IMAD.SHL.U32 R13, R13, 0x40, RZ ;  /* 0x000000400d0d7824 */ /* 0x000fe200078e00ff */
[----:B------:R-:W-:Y:S01]  /*3b20*/  LOP3.LUT R112, R112, 0x80, RZ, 0xc0, !PT ;  /* 0x0000008070707812 */ /* 0x000fe200078ec0ff */
[----:B-1----:R-:W-:Y:S01]  /*3b30*/  BAR.SYNC.DEFER_BLOCKING 0x0 ;  /* 0x0000000000007b1d */ /* 0x002fe20000010000 */
[----:B------:R-:W-:-:S05]  /*3b40*/  ISETP.NE.U32.AND P4, PT, R12, RZ, PT ;  /* 0x000000ff0c00720c */ /* 0x000fca0003f85070 */
[----:B---3--:R-:W-:Y:S08]  /*3b50*/  @P3 BRA `(.L_x_6) ;  /* 0x0000000000883947 */ /* 0x008ff00003800000 */
[----:B------:R-:W-:Y:S02]  /*3b60*/  UIADD3 UR4, UPT, UPT, UR9, 0x8000, URZ ;  /* 0x0000800009047890 */ /* 0x000fe4000fffe0ff */
[----:B------:R-:W-:Y:S02]  /*3b70*/  USHF.R.U32.HI UR14, URZ, 0x4, UR9 ;  /* 0x00000004ff0e7899 */ /* 0x000fe40008011609 */
[----:B------:R-:W-:Y:S02]  /*3b80*/  USHF.R.U32.HI UR4, URZ, 0x4, UR4 ;  /* 0x00000004ff047899 */ /* 0x000fe40008011604 */
[----:B------:R-:W-:Y:S02]  /*3b90*/  USGXT.U32 UR14, UR14, 0xe ;  /* 0x0000000e0e0e789a */ /* 0x000fe40008000000 */
[----:B------:R-:W-:Y:S02]  /*3ba0*/  USGXT.U32 UR16, UR4, 0xe ;  /* 0x0000000e0410789a */ /* 0x000fe40008000000 */
[----:B------:R-:W-:-:S02]  /*3bb0*/  UIADD3 UR32, UP0, UPT, UR14, 0x2000080, URZ ;  /* 0x020000800e207890 */ /* 0x000fc4000ff1e0ff */
[----:B------:R-:W-:Y:S01]  /*3bc0*/  UIADD3 UR34, UP1, UPT, UR16, 0x2, URZ ;  /* 0x0000000210227890 */ /* 0x000fe2000ff3e0ff */
[----:B------:R-:W-:Y:S01]  /*3bd0*/  UMOV UR4, URZ ;  /* 0x000000ff00047c82 */ /* 0x000fe20008000000 */
[----:B------:R-:W-:Y:S01]  /*3be0*/  UMOV UR5, URZ ;  /* 0x000000ff00057c82 */ /* 0x000fe20008000000 */
[----:B------:R-:W-:Y:S02]  /*3bf0*/  UIADD3.X UR33, UPT, UPT, UR4, 0x40004040, URZ, UP0, !UPT ;  /* 0x4000404004217890 */ /* 0x000fe400087fe4ff */
[----:B------:R-:W-:Y:S02]  /*3c00*/  UIADD3.X UR35, UPT, UPT, UR5, 0x40004040, URZ, UP1, !UPT ;  /* 0x4000404005237890 */ /* 0x000fe40008ffe4ff */
[----:B------:R-:W-:Y:S02]  /*3c10*/  ULOP3.LUT UR14, UR14, 0x2000000, URZ, 0xfc, !UPT ;  /* 0x020000000e0e7892 */ /* 0x000fe4000f8efcff */
[----:B------:R-:W-:Y:S02]  /*3c20*/  UIADD3.64 UR24, UPT, UPT, UR32, 0x80, URZ ;  /* 0x0000008020187897 */ /* 0x000fe4000fffe0ff */
[----:B------:R-:W-:-:S02]  /*3c30*/  UIADD3.64 UR26, UPT, UPT, UR34, 0x2, URZ ;  /* 0x00000002221a7897 */ /* 0x000fc4000fffe0ff */
[----:B------:R-:W-:Y:S02]  /*3c40*/  UIADD3.64 UR28, UPT, UPT, UR32, 0x100, URZ ;  /* 0x00000100201c7897 */ /* 0x000fe4000fffe0ff */
[----:B------:R-:W-:Y:S01]  /*3c50*/  UIADD3.64 UR30, UPT, UPT, UR34, 0x4, URZ ;  /* 0x00000004221e7897 */ /* 0x000fe2000fffe0ff */
[----:B------:R-:W-:Y:S01]  /*3c60*/  UMOV UR36, 0x0 ;  /* 0x0000000000247882 */ /* 0x000fe20000000000 */
[----:B------:R-:W-:Y:S01]  /*3c70*/  UMOV UR37, 0x8108010 ;  /* 0x0810801000257882 */ /* 0x000fe20000000000 */
[----:B------:R-:W-:Y:S01]  /*3c80*/  UMOV UR15, 0x40004040 ;  /* 0x40004040000f7882 */ /* 0x000fe20000000000 */
[----:B------:R-:W-:Y:S01]  /*3c90*/  UMOV UR17, 0x40004040 ;  /* 0x4000404000117882 */ /* 0x000fe20000000000 */
[----:B------:R-:W-:Y:S01]  /*3ca0*/  UMOV UR38, 0x0 ;  /* 0x0000000000267882 */ /* 0x000fe20000000000 */
[----:B------:R-:W-:Y:S01]  /*3cb0*/  UMOV UR39, 0x8108010 ;  /* 0x0810801000277882 */ /* 0x000fe20000000000 */
[----:B------:R-:W-:Y:S01]  /*3cc0*/  UMOV UR40, 0x0 ;  /* 0x0000000000287882 */ /* 0x000fe20000000000 */
[----:B------:R-:W-:Y:S01]  /*3cd0*/  UMOV UR41, 0x8108010 ;  /* 0x0810801000297882 */ /* 0x000fe20000000000 */
[----:B------:R-:W-:Y:S01]  /*3ce0*/  UMOV UR4, UR11 ;  /* 0x0000000b00047c82 */ /* 0x000fe20008000000 */
[----:B------:R0:W-:Y:S01]  /*3cf0*/  UTCHMMA gdesc[UR14], gdesc[UR16], tmem[UR8], tmem[UR36], idesc[UR37], !UPT ;  /* 0x00ff24100e0075ea */ /* 0x0001e2000f800008 */
[----:B------:R-:W-:Y:S01]  /*3d00*/  UMOV UR42, 0x0 ;  /* 0x00000000002a7882 */ /* 0x000fe20000000000 */
[----:B------:R-:W-:Y:S01]  /*3d10*/  UMOV UR43, 0x8108010 ;  /* 0x08108010002b7882 */ /* 0x000fe20000000000 */
[----:B------:R0:W-:Y:S01]  /*3d20*/  UTCHMMA gdesc[UR32], gdesc[UR34], tmem[UR8], tmem[UR38], idesc[UR39], UPT ;  /* 0x00ff2622200075ea */ /* 0x0001e2000b800008 */
[----:B------:R-:W-:Y:S01]  /*3d30*/  UMOV UR4, UR4 ;  /* 0x0000000400047c82 */ /* 0x000fe20008000000 */
[----:B------:R0:W-:Y:S01]  /*3d40*/  UTCHMMA gdesc[UR24], gdesc[UR26], tmem[UR8], tmem[UR40], idesc[UR41], UPT ;  /* 0x00ff281a180075ea */ /* 0x0001e2000b800008 */
[----:B------:R0:W-:Y:S01]  /*3d50*/  UTCHMMA gdesc[UR28], gdesc[UR30], tmem[UR8], tmem[UR42], idesc[UR43], UPT ;  /* 0x00ff2a1e1c0075ea */ /* 0x0001e2000b800008 */
[----:B------:R0:W-:Y:S01]  /*3d60*/  UTCBAR [UR4], URZ ;  /* 0x000000ff040073e9 */ /* 0x0001e200080000ff */
[----:B------:R-:W-:Y:S01]  /*3d70*/  NOP ;  /* 0x0000000000007918 */ /* 0x000fe20000000000 */
.L_x_6:
[----:B------:R-:W-:Y:S05]  /*3d80*/  @!P4 BRA `(.L_x_7) ;  /* 0x000000100048c947 */ /* 0x000fea0003800000 */
[----:B------:R-:W-:Y:S01]  /*3d90*/  VIADD R4, R4, 0xffffffc0 ;  /* 0xffffffc004047836 */ /* 0x000fe20000000000 */
[----:B0-----:R-:W-:Y:S02]  /*3da0*/  ULOP3.LUT UR14, UR7, 0x2000000, URZ, 0xfc, !UPT ;  /* 0x02000000070e7892 */ /* 0x001fe4000f8efcff */
[----:B------:R-:W-:Y:S02]  /*3db0*/  UIADD3.64 UR24, UPT, UPT, UR20, 0x80, URZ ;  /* 0x0000008014187897 */ /* 0x000fe4000fffe0ff */
[----:B------:R-:W-:Y:S02]  /*3dc0*/  UIADD3.64 UR26, UPT, UPT, UR22, 0x2, URZ ;  /* 0x00000002161a7897 */ /* 0x000fe4000fffe0ff */
[----:B------:R-:W-:Y:S02]  /*3dd0*/  UIADD3.64 UR28, UPT, UPT, UR20, 0x100, URZ ;  /* 0x00000100141c7897 */ /* 0x000fe4000fffe0ff */
[----:B------:R-:W-:Y:S01]  /*3de0*/  UIADD3.64 UR30, UPT, UPT, UR22, 0x4, URZ ;  /* 0x00000004161e7897 */ /* 0x000fe2000fffe0ff */
[----:B------:R-:W-:Y:S01]  /*3df0*/  UMOV UR5, 0x1 ;  /* 0x0000000100057882 */ /* 0x000fe20000000000 */
[----:B------:R-:W-:-:S10]  /*3e00*/  UMOV UR4, URZ ;  /* 0x000000ff00047c82 */ /* 0x000fd40008000000 */
.L_x_10:
[----:B------:R-:W-:Y:S01]  /*3e10*/  USHF.L.U32 UR6, UR6, 0x1f, URZ ;  /* 0x0000001f06067899 */ /* 0x000fe200080006ff */
[----:B------:R-:W-:-:S04]  /*3e20*/  IMAD.WIDE R16, R13, 0x2, R16 ;  /* 0x000000020d107825 */ /* 0x000fc800078e0210 */
[----:B------:R-:W-:-:S04]  /*3e30*/  IMAD.WIDE R18, R13, 0x2, R18 ;  /* 0x000000020d127825 */ /* 0x000fc800078e0212 */
[----:B0-----:R-:W-:-:S04]  /*3e40*/  IMAD.U32 R114, RZ, RZ, UR6 ;  /* 0x00000006ff727e24 */ /* 0x001fc8000f8e00ff */
[----:B------:R-:W0:Y:S02]  /*3e50*/  SYNCS.PHASECHK.TRANS64.TRYWAIT P3, [UR11], R114 ;  /* 0x00000072ff0075a7 */ /* 0x000e24000806110b */
[----:B0-----:R-:W-:Y:S05]  /*3e60*/  @!P3 BRA `(.L_x_8) ;  /* 0x0000002000c4b947 */ /* 0x001fea0003800000 */
.L_x_16:
[-C--:B------:R-:W-:Y:S01]  /*3e70*/  ISETP.GE.AND P3, PT, R104, R4.reuse, PT ;  /* 0x000000046800720c */ /* 0x080fe20003f66270 */
[----:B------:R-:W-:Y:S01]  /*3e80*/  IMAD.WIDE R6, R175, 0x2, R6 ;  /* 0x00000002af067825 */ /* 0x000fe200078e0206 */
[-C--:B------:R-:W-:Y:S02]  /*3e90*/  ISETP.GE.AND P4, PT, R167, R4.reuse, PT ;  /* 0x00000004a700720c */ /* 0x080fe40003f86270 */
[-C--:B------:R-:W-:Y:S01]  /*3ea0*/  ISETP.GE.AND P6, PT, R165, R4.reuse, PT ;  /* 0x00000004a500720c */ /* 0x080fe20003fc6270 */
[----:B------:R-:W-:Y:S01]  /*3eb0*/  IMAD.WIDE R8, R175, 0x2, R8 ;  /* 0x00000002af087825 */ /* 0x000fe200078e0208 */
[----:B------:R-:W-:Y:S02]  /*3ec0*/  ISETP.GE.AND P5, PT, R163, R4, PT ;  /* 0x00000004a300720c */ /* 0x000fe40003fa6270 */
[----:B------:R-:W-:Y:S01]  /*3ed0*/  PRMT R177, RZ, 0x7610, R177 ;  /* 0x00007610ffb17816 */ /* 0x000fe200000000b1 */
[----:B------:R-:W-:Y:S01]  /*3ee0*/  IMAD.WIDE R2, R175, 0x2, R2 ;  /* 0x00000002af027825 */ /* 0x000fe200078e0202 */
[----:B------:R-:W-:-:S02]  /*3ef0*/  PRMT R114, RZ, 0x7610, R114 ;  /* 0x00007610ff727816 */ /* 0x000fc40000000072 */
[----:B------:R-:W-:Y:S01]  /*3f00*/  PRMT R116, RZ, 0x7610, R116 ;  /* 0x00007610ff747816 */ /* 0x000fe20000000074 */
[----:B------:R-:W-:Y:S01]  /*3f10*/  IMAD.WIDE R10, R175, 0x2, R10 ;  /* 0x00000002af0a7825 */ /* 0x000fe200078e020a */
[----:B------:R-:W-:Y:S01]  /*3f20*/  PRMT R118, RZ, 0x7610, R118 ;  /* 0x00007610ff767816 */ /* 0x000fe20000000076 */
[----:B------:R-:W2:Y:S01]  /*3f30*/  @!P3 LDG.E.U16 R177, desc[UR18][R6.64] ;  /* 0x0000001206b1b981 */ /* 0x000ea2000c1e1500 */
[-C--:B------:R-:W-:Y:S01]  /*3f40*/  ISETP.GE.AND P3, PT, R155, R4.reuse, PT ;  /* 0x000000049b00720c */ /* 0x080fe20003f66270 */
[----:B------:R-:W-:Y:S02]  /*3f50*/  IMAD.WIDE R96, R175, 0x2, R96 ;  /* 0x00000002af607825 */ /* 0x000fe400078e0260 */
[----:B------:R-:W3:Y:S01]  /*3f60*/  @!P4 LDG.E.U16 R114, desc[UR18][R8.64] ;  /* 0x000000120872c981 */ /* 0x000ee2000c1e1500 */
[-C--:B------:R-:W-:Y:S01]  /*3f70*/  ISETP.GE.AND P4, PT, R153, R4.reuse, PT ;  /* 0x000000049900720c */ /* 0x080fe20003f86270 */
[----:B------:R-:W-:Y:S02]  /*3f80*/  IMAD.WIDE R98, R175, 0x2, R98 ;  /* 0x00000002af627825 */ /* 0x000fe400078e0262 */
[----:B------:R-:W4:Y:S01]  /*3f90*/  @!P6 LDG.E.U16 R116, desc[UR18][R10.64] ;  /* 0x000000120a74e981 */ /* 0x000f22000c1e1500 */
[----:B------:R-:W-:Y:S01]  /*3fa0*/  ISETP.GE.AND P6, PT, R127, R4, PT ;  /* 0x000000047f00720c */ /* 0x000fe20003fc6270 */
[----:B------:R-:W-:-:S02]  /*3fb0*/  IMAD.WIDE R88, R175, 0x2, R88 ;  /* 0x00000002af587825 */ /* 0x000fc400078e0258 */
[----:B------:R-:W5:Y:S01]  /*3fc0*/  @!P5 LDG.E.U16 R118, desc[UR18][R2.64] ;  /* 0x000000120276d981 */ /* 0x000f62000c1e1500 */
[-C--:B------:R-:W-:Y:S01]  /*3fd0*/  ISETP.GE.AND P5, PT, R113, R4.reuse, PT ;  /* 0x000000047100720c */ /* 0x080fe20003fa6270 */
[C---:B------:R-:W-:Y:S01]  /*3fe0*/  IMAD.WIDE R92, R175.reuse, 0x2, R92 ;  /* 0x00000002af5c7825 */ /* 0x040fe200078e025c */
[----:B------:R-:W-:Y:S02]  /*3ff0*/  PRMT R179, RZ, 0x7610, R179 ;  /* 0x00007610ffb37816 */ /* 0x000fe400000000b3 */
[----:B------:R-:W-:Y:S01]  /*4000*/  PRMT R120, RZ, 0x7610, R120 ;  /* 0x00007610ff787816 */ /* 0x000fe20000000078 */
[----:B------:R-:W-:Y:S01]  /*4010*/  IMAD.WIDE R94, R175, 0x2, R94 ;  /* 0x00000002af5e7825 */ /* 0x000fe200078e025e */
[----:B------:R-:W-:Y:S02]  /*4020*/  PRMT R122, RZ, 0x7610, R122 ;  /* 0x00007610ff7a7816 */ /* 0x000fe4000000007a */
[----:B------:R-:W-:Y:S01]  /*4030*/  PRMT R124, RZ, 0x7610, R124 ;  /* 0x00007610ff7c7816 */ /* 0x000fe2000000007c */
[----:B------:R-:W3:Y:S01]  /*4040*/  @!P3 LDG.E.U16 R179, desc[UR18][R98.64] ;  /* 0x0000001262b3b981 */ /* 0x000ee2000c1e1500 */
[----:B------:R-:W-:Y:S01]  /*4050*/  ISETP.GE.AND P3, PT, R151, R4, PT ;  /* 0x000000049700720c */ /* 0x000fe20003f66270 */
[----:B------:R-:W-:-:S02]  /*4060*/  IMAD.WIDE R90, R175, 0x2, R90 ;  /* 0x00000002af5a7825 */ /* 0x000fc400078e025a */
[----:B------:R-:W4:Y:S01]  /*4070*/  @!P4 LDG.E.U16 R120, desc[UR18][R96.64] ;  /* 0x000000126078c981 */ /* 0x000f22000c1e1500 */
[-C--:B------:R-:W-:Y:S01]  /*4080*/  ISETP.GE.AND P4, PT, R135, R4.reuse, PT ;  /* 0x000000048700720c */ /* 0x080fe20003f86270 */
[----:B------:R-:W-:Y:S02]  /*4090*/  IMAD.WIDE R80, R175, 0x2, R80 ;  /* 0x00000002af507825 */ /* 0x000fe400078e0250 */
[----:B------:R-:W4:Y:S01]  /*40a0*/  @!P6 LDG.E.U16 R122, desc[UR18][R94.64] ;  /* 0x000000125e7ae981 */ /* 0x000f22000c1e1500 */
[-C--:B------:R-:W-:Y:S01]  /*40b0*/  ISETP.GE.AND P6, PT, R125, R4.reuse, PT ;  /* 0x000000047d00720c */ /* 0x080fe20003fc6270 */
[----:B------:R-:W-:Y:S02]  /*40c0*/  IMAD.WIDE R82, R175, 0x2, R82 ;  /* 0x00000002af527825 */ /* 0x000fe400078e0252 */
[----:B------:R-:W4:Y:S01]  /*40d0*/  @!P5 LDG.E.U16 R124, desc[UR18][R92.64] ;  /* 0x000000125c7cd981 */ /* 0x000f22000c1e1500 */
[----:B------:R-:W-:Y:S01]  /*40e0*/  ISETP.GE.AND P5, PT, R111, R4, PT ;  /* 0x000000046f00720c */ /* 0x000fe20003fa6270 */
[----:B------:R-:W-:Y:S01]  /*40f0*/  IMAD.WIDE R84, R175, 0x2, R84 ;  /* 0x00000002af547825 */ /* 0x000fe200078e0254 */
[----:B------:R-:W-:-:S02]  /*4100*/  PRMT R181, RZ, 0x7610, R181 ;  /* 0x00007610ffb57816 */ /* 0x000fc400000000b5 */
[----:B------:R-:W-:Y:S01]  /*4110*/  PRMT R126, RZ, 0x7610, R126 ;  /* 0x00007610ff7e7816 */ /* 0x000fe2000000007e */
[----:B------:R-:W-:Y:S01]  /*4120*/  IMAD.WIDE R86, R175, 0x2, R86 ;  /* 0x00000002af567825 */ /* 0x000fe200078e0256 */
[----:B------:R-:W-:Y:S02]  /*4130*/  PRMT R128, RZ, 0x7610, R128 ;  /* 0x00007610ff807816 */ /* 0x000fe40000000080 */
[----:B------:R-:W-:Y:S01]  /*4140*/  PRMT R130, RZ, 0x7610, R130 ;  /* 0x00007610ff827816 */ /* 0x000fe20000000082 */
[----:B------:R-:W4:Y:S01]  /*4150*/  @!P3 LDG.E.U16 R181, desc[UR18][R90.64] ;  /* 0x000000125ab5b981 */ /* 0x000f22000c1e1500 */
[-C--:B------:R-:W-:Y:S01]  /*4160*/  ISETP.GE.AND P3, PT, R149, R4.reuse, PT ;  /* 0x000000049500720c */ /* 0x080fe20003f66270 */
[----:B------:R-:W-:Y:S02]  /*4170*/  IMAD.WIDE R72, R175, 0x2, R72 ;  /* 0x00000002af487825 */ /* 0x000fe400078e0248 */
[----:B------:R-:W5:Y:S01]  /*4180*/  @!P4 LDG.E.U16 R126, desc[UR18][R88.64] ;  /* 0x00000012587ec981 */ /* 0x000f62000c1e1500 */
[----:B------:R-:W-:Y:S01]  /*4190*/  ISETP.GE.AND P4, PT, R147, R4, PT ;  /* 0x000000049300720c */ /* 0x000fe20003f86270 */
[----:B------:R-:W-:-:S02]  /*41a0*/  IMAD.WIDE R74, R175, 0x2, R74 ;  /* 0x00000002af4a7825 */ /* 0x000fc400078e024a */
[----:B------:R-:W5:Y:S01]  /*41b0*/  @!P6 LDG.E.U16 R128, desc[UR18][R86.64] ;  /* 0x000000125680e981 */ /* 0x000f62000c1e1500 */
[-C--:B------:R-:W-:Y:S01]  /*41c0*/  ISETP.GE.AND P6, PT, R123, R4.reuse, PT ;  /* 0x000000047b00720c */ /* 0x080fe20003fc6270 */
[----:B------:R-:W-:Y:S02]  /*41d0*/  IMAD.WIDE R64, R175, 0x2, R64 ;  /* 0x00000002af407825 */ /* 0x000fe400078e0240 */
[----:B------:R-:W5:Y:S01]  /*41e0*/  @!P5 LDG.E.U16 R130, desc[UR18][R84.64] ;  /* 0x000000125482d981 */ /* 0x000f62000c1e1500 */
[----:B------:R-:W-:Y:S01]  /*41f0*/  ISETP.GE.AND P5, PT, R109, R4, PT ;  /* 0x000000046d00720c */ /* 0x000fe20003fa6270 */
[C---:B------:R-:W-:Y:S01]  /*4200*/  IMAD.WIDE R76, R175.reuse, 0x2, R76 ;  /* 0x00000002af4c7825 */ /* 0x040fe200078e024c */
[----:B------:R-:W-:Y:S02]  /*4210*/  PRMT R183, RZ, 0x7610, R183 ;  /* 0x00007610ffb77816 */ /* 0x000fe400000000b7 */
[----:B------:R-:W-:Y:S01]  /*4220*/  PRMT R132, RZ, 0x7610, R132 ;  /* 0x00007610ff847816 */ /* 0x000fe20000000084 */
[----:B------:R-:W-:Y:S01]  /*4230*/  IMAD.WIDE R78, R175, 0x2, R78 ;  /* 0x00000002af4e7825 */ /* 0x000fe200078e024e */
[----:B------:R-:W-:-:S02]  /*4240*/  PRMT R134, RZ, 0x7610, R134 ;  /* 0x00007610ff867816 */ /* 0x000fc40000000086 */
[----:B------:R-:W-:Y:S01]  /*4250*/  PRMT R136, RZ, 0x7610, R136 ;  /* 0x00007610ff887816 */ /* 0x000fe20000000088 */
[----:B------:R-:W5:Y:S01]  /*4260*/  @!P3 LDG.E.U16 R183, desc[UR18][R82.64] ;  /* 0x0000001252b7b981 */ /* 0x000f62000c1e1500 */
[-C--:B------:R-:W-:Y:S01]  /*4270*/  ISETP.GE.AND P3, PT, R145, R4.reuse, PT ;  /* 0x000000049100720c */ /* 0x080fe20003f66270 */
[----:B------:R-:W-:Y:S02]  /*4280*/  IMAD.WIDE R66, R175, 0x2, R66 ;  /* 0x00000002af427825 */ /* 0x000fe400078e0242 */
[----:B------:R-:W5:Y:S01]  /*4290*/  @!P4 LDG.E.U16 R132, desc[UR18][R80.64] ;  /* 0x000000125084c981 */ /* 0x000f62000c1e1500 */
[-C--:B------:R-:W-:Y:S01]  /*42a0*/  ISETP.GE.AND P4, PT, R137, R4.reuse, PT ;  /* 0x000000048900720c */ /* 0x080fe20003f86270 */
[----:B------:R-:W-:Y:S02]  /*42b0*/  IMAD.WIDE R50, R175, 0x2, R50 ;  /* 0x00000002af327825 */ /* 0x000fe400078e0232 */
[----:B------:R-:W5:Y:S01]  /*42c0*/  @!P6 LDG.E.U16 R134, desc[UR18][R78.64] ;  /* 0x000000124e86e981 */ /* 0x000f62000c1e1500 */
        /* <DEDUP_REMOVED lines=10> */
[----:B------:R-:W5:Y:S01]  /*4370*/  @!P3 LDG.E.U16 R185, desc[UR18][R74.64] ;  /* 0x000000124ab9b981 */ /* 0x000f62000c1e1500 */
[----:B------:R-:W-:Y:S01]  /*4380*/  ISETP.GE.AND P3, PT, R143, R4, PT ;  /* 0x000000048f00720c */ /* 0x000fe20003f66270 */
[----:B------:R-:W-:-:S02]  /*4390*/  IMAD.WIDE R58, R175, 0x2, R58 ;  /* 0x00000002af3a7825 */ /* 0x000fc400078e023a */
        /* <DEDUP_REMOVED lines=8> */
[----:B------:R-:W-:Y:S01]  /*4420*/  IMAD.WIDE R60, R175, 0x2, R60 ;  /* 0x00000002af3c7825 */ /* 0x000fe200078e023c */
[----:B------:R-:W-:-:S02]  /*4430*/  PRMT R187, RZ, 0x7610, R187 ;  /* 0x00007610ffbb7816 */ /* 0x000fc400000000bb */
[----:B------:R-:W-:Y:S01]  /*4440*/  PRMT R144, RZ, 0x7610, R144 ;  /* 0x00007610ff907816 */ /* 0x000fe20000000090 */
[----:B------:R-:W-:Y:S01]  /*4450*/  IMAD.WIDE R62, R175, 0x2, R62 ;  /* 0x00000002af3e7825 */ /* 0x000fe200078e023e */
[----:B------:R-:W-:Y:S02]  /*4460*/  PRMT R146, RZ, 0x7610, R146 ;  /* 0x00007610ff927816 */ /* 0x000fe40000000092 */
[----:B------:R-:W-:Y:S01]  /*4470*/  PRMT R148, RZ, 0x7610, R148 ;  /* 0x00007610ff947816 */ /* 0x000fe20000000094 */
        /* <DEDUP_REMOVED lines=11> */
[----:B------:R-:W-:Y:S01]  /*4530*/  IMAD.WIDE R54, R175, 0x2, R54 ;  /* 0x00000002af367825 */ /* 0x000fe200078e0236 */
        /* <DEDUP_REMOVED lines=15> */
[----:B------:R-:W-:Y:S01]  /*4630*/  ISETP.GE.AND P5, PT, R157, R4, PT ;  /* 0x000000049d00720c */ /* 0x000fe20003fa6270 */
[C---:B------:R-:W-:Y:S01]  /*4640*/  IMAD.WIDE R40, R13.reuse, 0x2, R40 ;  /* 0x000000020d287825 */ /* 0x040fe200078e0228 */
[----:B------:R-:W-:Y:S02]  /*4650*/  PRMT R156, RZ, 0x7610, R156 ;  /* 0x00007610ff9c7816 */ /* 0x000fe4000000009c */
[----:B------:R-:W-:Y:S01]  /*4660*/  PRMT R154, RZ, 0x7610, R154 ;  /* 0x00007610ff9a7816 */ /* 0x000fe2000000009a */
[C---:B------:R-:W-:Y:S01]  /*4670*/  IMAD.WIDE R44, R13.reuse, 0x2, R44 ;  /* 0x000000020d2c7825 */ /* 0x040fe200078e022c */
[----:B------:R-:W-:Y:S02]  /*4680*/  PRMT R158, RZ, 0x7610, R158 ;  /* 0x00007610ff9e7816 */ /* 0x000fe4000000009e */
[----:B------:R-:W-:Y:S01]  /*4690*/  PRMT R160, RZ, 0x7610, R160 ;  /* 0x00007610ffa07816 */ /* 0x000fe200000000a0 */
[----:B------:R-:W5:Y:S01]  /*46a0*/  @!P3 LDG.E.U16 R156, desc[UR18][R48.64] ;  /* 0x00000012309cb981 */ /* 0x000f62000c1e1500 */
[----:B------:R-:W-:-:S03]  /*46b0*/  IMAD.WIDE R22, R13, 0x2, R22 ;  /* 0x000000020d167825 */ /* 0x000fc600078e0216 */
[----:B------:R-:W5:Y:S01]  /*46c0*/  @!P6 LDG.E.U16 R158, desc[UR18][R46.64] ;  /* 0x000000122e9ee981 */ /* 0x000f62000c1e1500 */
[----:B------:R-:W-:-:S03]  /*46d0*/  IMAD.WIDE R26, R13, 0x2, R26 ;  /* 0x000000020d1a7825 */ /* 0x000fc600078e021a */
[----:B------:R-:W5:Y:S01]  /*46e0*/  @!P4 LDG.E.U16 R154, desc[UR18][R52.64] ;  /* 0x00000012349ac981 */ /* 0x000f62000c1e1500 */
[----:B------:R-:W-:-:S03]  /*46f0*/  IMAD.WIDE R30, R13, 0x2, R30 ;  /* 0x000000020d1e7825 */ /* 0x000fc600078e021e */
[----:B------:R-:W5:Y:S01]  /*4700*/  @!P5 LDG.E.U16 R160, desc[UR18][R100.64] ;  /* 0x0000001264a0d981 */ /* 0x000f62000c1e1500 */
[----:B------:R-:W-:Y:S01]  /*4710*/  IMAD.WIDE R34, R13, 0x2, R34 ;  /* 0x000000020d227825 */ /* 0x000fe200078e0222 */
[----:B------:R-:W-:Y:S01]  /*4720*/  BAR.SYNC.DEFER_BLOCKING 0x0 ;  /* 0x0000000000007b1d */ /* 0x000fe20000010000 */
[----:B------:R-:W-:Y:S02]  /*4730*/  ISETP.GE.AND P3, PT, R5, R4, PT ;  /* 0x000000040500720c */ /* 0x000fe40003f66270 */
[C---:B------:R-:W-:Y:S01]  /*4740*/  IMAD.WIDE R38, R13.reuse, 0x2, R38 ;  /* 0x000000020d267825 */ /* 0x040fe200078e0226 */
[----:B------:R-:W-:Y:S02]  /*4750*/  PRMT R193, RZ, 0x7610, R193 ;  /* 0x00007610ffc17816 */ /* 0x000fe400000000c1 */
[----:B------:R-:W-:Y:S01]  /*4760*/  PRMT R195, RZ, 0x7610, R195 ;  /* 0x00007610ffc37816 */ /* 0x000fe200000000c3 */
[----:B------:R-:W-:Y:S01]  /*4770*/  IMAD.WIDE R42, R13, 0x2, R42 ;  /* 0x000000020d2a7825 */ /* 0x000fe200078e022a */
[----:B------:R-:W-:-:S02]  /*4780*/  PRMT R197, RZ, 0x7610, R197 ;  /* 0x00007610ffc57816 */ /* 0x000fc400000000c5 */
[----:B------:R-:W-:Y:S02]  /*4790*/  PRMT R199, RZ, 0x7610, R199 ;  /* 0x00007610ffc77816 */ /* 0x000fe400000000c7 */
[----:B------:R-:W-:Y:S02]  /*47a0*/  PRMT R203, RZ, 0x7610, R203 ;  /* 0x00007610ffcb7816 */ /* 0x000fe400000000cb */
[----:B------:R-:W-:Y:S02]  /*47b0*/  PRMT R205, RZ, 0x7610, R205 ;  /* 0x00007610ffcd7816 */ /* 0x000fe400000000cd */
[----:B------:R-:W-:Y:S02]  /*47c0*/  PRMT R207, RZ, 0x7610, R207 ;  /* 0x00007610ffcf7816 */ /* 0x000fe400000000cf */
[----:B------:R-:W-:Y:S01]  /*47d0*/  PRMT R209, RZ, 0x7610, R209 ;  /* 0x00007610ffd17816 */ /* 0x000fe200000000d1 */
[----:B------:R-:W-:Y:S01]  /*47e0*/  IMAD.WIDE R14, R13, 0x2, R14 ;  /* 0x000000020d0e7825 */ /* 0x000fe200078e020e */
[----:B------:R-:W-:-:S02]  /*47f0*/  PRMT R162, RZ, 0x7610, R162 ;  /* 0x00007610ffa27816 */ /* 0x000fc400000000a2 */
[----:B------:R-:W-:Y:S02]  /*4800*/  PRMT R164, RZ, 0x7610, R164 ;  /* 0x00007610ffa47816 */ /* 0x000fe400000000a4 */
[----:B------:R-:W-:Y:S01]  /*4810*/  PRMT R166, RZ, 0x7610, R166 ;  /* 0x00007610ffa67816 */ /* 0x000fe200000000a6 */
[----:B------:R-:W5:Y:S01]  /*4820*/  @!P3 LDG.E.U16 R193, desc[UR18][R44.64] ;  /* 0x000000122cc1b981 */ /* 0x000f62000c1e1500 */
[----:B------:R-:W-:Y:S02]  /*4830*/  PRMT R168, RZ, 0x7610, R168 ;  /* 0x00007610ffa87816 */ /* 0x000fe400000000a8 */
[----:B------:R-:W-:Y:S01]  /*4840*/  PRMT R170, RZ, 0x7610, R170 ;  /* 0x00007610ffaa7816 */ /* 0x000fe200000000aa */
[----:B------:R-:W5:Y:S01]  /*4850*/  @!P3 LDG.E.U16 R195, desc[UR18][R40.64] ;  /* 0x0000001228c3b981 */ /* 0x000f62000c1e1500 */
[----:B------:R-:W-:Y:S02]  /*4860*/  PRMT R172, RZ, 0x7610, R172 ;  /* 0x00007610ffac7816 */ /* 0x000fe400000000ac */
[----:B------:R-:W-:Y:S01]  /*4870*/  PRMT R174, RZ, 0x7610, R174 ;  /* 0x00007610ffae7816 */ /* 0x000fe200000000ae */
[----:B------:R-:W5:Y:S01]  /*4880*/  @!P3 LDG.E.U16 R197, desc[UR18][R36.64] ;  /* 0x0000001224c5b981 */ /* 0x000f62000c1e1500 */
[----:B------:R-:W-:-:S03]  /*4890*/  PRMT R176, RZ, 0x7610, R176 ;  /* 0x00007610ffb07816 */ /* 0x000fc600000000b0 */
[----:B------:R-:W5:Y:S04]  /*48a0*/  @!P3 LDG.E.U16 R199, desc[UR18][R32.64] ;  /* 0x0000001220c7b981 */ /* 0x000f68000c1e1500 */
        /* <DEDUP_REMOVED lines=11> */
[----:B------:R-:W5:Y:S01]  /*4960*/  @!P3 LDG.E.U16 R176, desc[UR18][R14.64] ;  /* 0x000000120eb0b981 */ /* 0x000f62000c1e1500 */
[----:B------:R-:W-:-:S04]  /*4970*/  ULEA UR11, UR5, UR9, 0x3 ;  /* 0x00000009050b7291 */ /* 0x000fc8000f8e18ff */
[----:B------:R-:W-:Y:S01]  /*4980*/  UIADD3 UR11, UPT, UPT, UR11, 0xc000, URZ ;  /* 0x0000c0000b0b7890 */ /* 0x000fe2000fffe0ff */
[----:B--2---:R0:W-:Y:S04]  /*4990*/  STS.U16 [R110+UR9+0x4000], R177 ;  /* 0x004000b16e007988 */ /* 0x0041e80008000409 */
[----:B---3--:R0:W-:Y:S04]  /*49a0*/  STS.U16 [R110+UR9+0x4400], R179 ;  /* 0x004400b36e007988 */ /* 0x0081e80008000409 */
[----:B----4-:R0:W-:Y:S04]  /*49b0*/  STS.U16 [R110+UR9+0x4800], R181 ;  /* 0x004800b56e007988 */ /* 0x0101e80008000409 */
[----:B-----5:R0:W-:Y:S04]  /*49c0*/  STS.U16 [R110+UR9+0x4c00], R183 ;  /* 0x004c00b76e007988 */ /* 0x0201e80008000409 */
        /* <DEDUP_REMOVED lines=44> */
[----:B------:R1:W-:Y:S06]  /*4c90*/  MEMBAR.ALL.CTA ;  /* 0x0000000000007992 */ /* 0x0003ec0000008000 */
[----:B-1----:R-:W1:Y:S02]  /*4ca0*/  FENCE.VIEW.ASYNC.S ;  /* 0x00000000000073c6 */ /* 0x002e640000000000 */
[----:B-1----:R-:W-:Y:S06]  /*4cb0*/  BAR.SYNC.DEFER_BLOCKING 0x0 ;  /* 0x0000000000007b1d */ /* 0x002fec0000010000 */
[----:B------:R-:W-:Y:S05]  /*4cc0*/  @P0 BRA `(.L_x_9) ;  /* 0x00000000004c0947 */ /* 0x000fea0003800000 */
        /* <DEDUP_REMOVED lines=9> */
[----:B------:R-:W-:Y:S01]  /*4d60*/  UMOV UR7, URZ ;  /* 0x000000ff00077c82 */ /* 0x000fe20008000000 */
[----:B------:R1:W-:Y:S01]  /*4d70*/  UTCHMMA gdesc[UR14], gdesc[UR12], tmem[UR8], tmem[UR16], idesc[UR17], UPT ;  /* 0x00ff100c0e0075ea */ /* 0x0003e2000b800008 */
        /* <DEDUP_REMOVED lines=8> */
.L_x_9:
[----:B------:R-:W-:Y:S01]  /*4e00*/  UIADD3 UR5, UPT, UPT, UR5, 0x1, URZ ;  /* 0x0000000105057890 */ /* 0x000fe2000fffe0ff */
[----:B------:R-:W-:Y:S02]  /*4e10*/  VIADD R12, R12, 0xffffffff ;  /* 0xffffffff0c0c7836 */ /* 0x000fe40000000000 */
[----:B------:R-:W-:Y:S01]  /*4e20*/  VIADD R4, R4, 0xffffffc0 ;  /* 0xffffffc004047836 */ /* 0x000fe20000000000 */
[----:B------:R-:W-:Y:S02]  /*4e30*/  UISETP.GT.AND UP0, UPT, UR5, 0x1, UPT ;  /* 0x000000010500788c */ /* 0x000fe4000bf04270 */
[----:B------:R-:W-:Y:S02]  /*4e40*/  ISETP.NE.U32.AND P3, PT, R12, RZ, PT ;  /* 0x000000ff0c00720c */ /* 0x000fe40003f65070 */
[----:B-1----:R-:W-:Y:S02]  /*4e50*/  USEL UR6, URZ, 0x1, !UP0 ;  /* 0x00000001ff067887 */ /* 0x002fe4000c000000 */
[----:B------:R-:W-:-:S02]  /*4e60*/  USEL UR5, UR5, URZ, !UP0 ;  /* 0x000000ff05057287 */ /* 0x000fc4000c000000 */
[----:B------:R-:W-:-:S03]  /*4e70*/  ULOP3.LUT UR7, UR4, UR6, URZ, 0x3c, !UPT ;  /* 0x0000000604077292 */ /* 0x000fc6000f8e3cff */
[----:B------:R-:W-:-:S04]  /*4e80*/  UMOV UR6, UR4 ;  /* 0x0000000400067c82 */ /* 0x000fc80008000000 */
[----:B------:R-:W-:Y:S01]  /*4e90*/  UMOV UR4, UR7 ;  /* 0x0000000700047c82 */ /* 0x000fe20008000000 */
[----:B------:R-:W-:Y:S05]  /*4ea0*/  @P3 BRA `(.L_x_10) ;  /* 0xffffffec00d83947 */ /* 0x000fea000383ffff */
.L_x_7:
[----:B------:R-:W-:-:S13]  /*4eb0*/  ISETP.GE.AND P0, PT, R106, 0x40, PT ;  /* 0x000000406a00780c */ /* 0x000fda0003f06270 */
[----:B------:R-:W-:Y:S05]  /*4ec0*/  @!P0 BRA `(.L_x_11) ;  /* 0x0000000000108947 */ /* 0x000fea0003800000 */
[----:B------:R-:W-:-:S06]  /*4ed0*/  USHF.L.U32 UR6, UR6, 0x1f, URZ ;  /* 0x0000001f06067899 */ /* 0x000fcc00080006ff */
[----:B------:R-:W-:-:S04]  /*4ee0*/  IMAD.U32 R2, RZ, RZ, UR6 ;  /* 0x00000006ff027e24 */ /* 0x000fc8000f8e00ff */
[----:B------:R-:W1:Y:S02]  /*4ef0*/  SYNCS.PHASECHK.TRANS64.TRYWAIT P0, [UR11], R2 ;  /* 0x00000002ff0075a7 */ /* 0x000e64000800110b */
[----:B-1----:R-:W-:Y:S05]  /*4f00*/  @!P0 BRA `(.L_x_12) ;  /* 0x0000001000a88947 */ /* 0x002fea0003800000 */
.L_x_11:
[----:B------:R-:W-:Y:S01]  /*4f10*/  BAR.SYNC.DEFER_BLOCKING 0x0 ;  /* 0x0000000000007b1d */ /* 0x000fe20000010000 */
[----:B------:R-:W-:Y:S02]  /*4f20*/  LEA R3, R112, UR9, 0x5 ;  /* 0x0000000970037c11 */ /* 0x000fe4000f8e28ff */
[----:B------:R-:W-:-:S03]  /*4f30*/  LEA R105, R105, UR9, 0x4 ;  /* 0x0000000969697c11 */ /* 0x000fc6000f8e20ff */
[----:B------:R-:W-:Y:S01]  /*4f40*/  IMAD R40, R0, 0x10, R3 ;  /* 0x0000001000287824 */ /* 0x000fe200078e0203 */
[----:B0-----:R-:W0:Y:S01]  /*4f50*/  LDCU.128 UR12, c[0x0][0x390] ;  /* 0x00007200ff0c77ac */ /* 0x001e220008000c00 */
[----:B------:R-:W-:Y:S01]  /*4f60*/  LOP3.LUT R0, R103, R104, RZ, 0xfc, !PT ;  /* 0x0000006867007212 */ /* 0x000fe200078efcff */
[----:B------:R-:W1:Y:S01]  /*4f70*/  LDCU UR4, c[0x0][0x3b4] ;  /* 0x00007680ff0477ac */ /* 0x000e620008000800 */
[----:B------:R-:W2:Y:S01]  /*4f80*/  LDCU UR5, c[0x0][0x3b8] ;  /* 0x00007700ff0577ac */ /* 0x000ea20008000800 */
[----:B------:R-:W3:Y:S02]  /*4f90*/  @!P2 SYNCS.CCTL.IV [UR9+0xc000] ;  /* 0x00c00000ff00a9b1 */ /* 0x000ee40008000009 */
[----:B---3--:R-:W-:Y:S01]  /*4fa0*/  BAR.SYNC.DEFER_BLOCKING 0x0 ;  /* 0x0000000000007b1d */ /* 0x008fe20000010000 */
[C---:B0-----:R-:W-:Y:S01]  /*4fb0*/  ISETP.GE.AND P0, PT, R102.reuse, UR14, PT ;  /* 0x0000000e66007c0c */ /* 0x041fe2000bf06270 */
[----:B-1----:R-:W-:-:S04]  /*4fc0*/  IMAD R102, R102, UR4, RZ ;  /* 0x0000000466667c24 */ /* 0x002fc8000f8e02ff */
[----:B------:R-:W0:Y:S01]  /*4fd0*/  LDTM.x32 R4, tmem[UR10] ;  /* 0x0000000a000479ee */ /* 0x000e2200082c0000 */
[----:B------:R-:W1:Y:S01]  /*4fe0*/  @!P2 SYNCS.CCTL.IV [UR9+0xc008] ;  /* 0x00c00800ff00a9b1 */ /* 0x000e620008000009 */
[----:B------:R-:W-:Y:S01]  /*4ff0*/  NOP ;  /* 0x0000000000007918 */ /* 0x000fe20000000000 */
[C---:B------:R-:W-:Y:S01]  /*5000*/  ISETP.LT.AND P2, PT, R0.reuse, UR15, !P0 ;  /* 0x0000000f00007c0c */ /* 0x040fe2000c741270 */
[----:B--2---:R-:W-:Y:S01]  /*5010*/  IMAD R0, R0, UR5, RZ ;  /* 0x0000000500007c24 */ /* 0x004fe2000f8e02ff */
[----:B0-----:R-:W-:Y:S02]  /*5020*/  F2FP.F16.F32.PACK_AB R4, R6, R4 ;  /* 0x000000040604723e */ /* 0x001fe400000000ff */
[----:B------:R-:W-:Y:S02]  /*5030*/  F2FP.F16.F32.PACK_AB R36, R7, R5 ;  /* 0x000000050724723e */ /* 0x000fe400000000ff */
[----:B------:R-:W-:Y:S02]  /*5040*/  F2FP.F16.F32.PACK_AB R5, R10, R8 ;  /* 0x000000080a05723e */ /* 0x000fe400000000ff */
[----:B------:R-:W-:-:S02]  /*5050*/  F2FP.F16.F32.PACK_AB R37, R11, R9 ;  /* 0x000000090b25723e */ /* 0x000fc400000000ff */
[----:B------:R-:W-:Y:S02]  /*5060*/  F2FP.F16.F32.PACK_AB R6, R14, R12 ;  /* 0x0000000c0e06723e */ /* 0x000fe400000000ff */
[----:B------:R-:W-:Y:S02]  /*5070*/  F2FP.F16.F32.PACK_AB R38, R15, R13 ;  /* 0x0000000d0f26723e */ /* 0x000fe400000000ff */
[----:B------:R-:W-:Y:S02]  /*5080*/  F2FP.F16.F32.PACK_AB R7, R18, R16 ;  /* 0x000000101207723e */ /* 0x000fe400000000ff */
[----:B------:R-:W-:Y:S02]  /*5090*/  F2FP.F16.F32.PACK_AB R39, R19, R17 ;  /* 0x000000111327723e */ /* 0x000fe400000000ff */
[----:B------:R-:W-:Y:S01]  /*50a0*/  F2FP.F16.F32.PACK_AB R20, R22, R20 ;  /* 0x000000141614723e */ /* 0x000fe200000000ff */
[----:B-1----:R-:W-:Y:S01]  /*50b0*/  STS.128 [R40], R4 ;  /* 0x0000000428007388 */ /* 0x002fe20000000c00 */
[----:B------:R-:W-:-:S02]  /*50c0*/  F2FP.F16.F32.PACK_AB R16, R23, R21 ;  /* 0x000000151710723e */ /* 0x000fc400000000ff */
[----:B------:R-:W-:Y:S01]  /*50d0*/  F2FP.F16.F32.PACK_AB R21, R26, R24 ;  /* 0x000000181a15723e */ /* 0x000fe200000000ff */
[----:B------:R-:W-:Y:S01]  /*50e0*/  STS.128 [R40+0x800], R36 ;  /* 0x0008002428007388 */ /* 0x000fe20000000c00 */
[----:B------:R-:W-:Y:S02]  /*50f0*/  F2FP.F16.F32.PACK_AB R17, R27, R25 ;  /* 0x000000191b11723e */ /* 0x000fe400000000ff */
[----:B------:R-:W-:Y:S01]  /*5100*/  F2FP.F16.F32.PACK_AB R22, R30, R28 ;  /* 0x0000001c1e16723e */ /* 0x000fe200000000ff */
[----:B------:R-:W-:Y:S01]  /*5110*/  BAR.SYNC.DEFER_BLOCKING 0x0 ;  /* 0x0000000000007b1d */ /* 0x000fe20000010000 */
[----:B------:R-:W-:Y:S02]  /*5120*/  F2FP.F16.F32.PACK_AB R18, R31, R29 ;  /* 0x0000001d1f12723e */ /* 0x000fe400000000ff */
[----:B------:R-:W-:Y:S02]  /*5130*/  F2FP.F16.F32.PACK_AB R23, R34, R32 ;  /* 0x000000202217723e */ /* 0x000fe400000000ff */
[----:B------:R-:W-:-:S02]  /*5140*/  F2FP.F16.F32.PACK_AB R19, R35, R33 ;  /* 0x000000212313723e */ /* 0x000fc400000000ff */
[--C-:B------:R-:W-:Y:S02]  /*5150*/  LOP3.LUT R9, R103, 0x2, R104.reuse, 0xfe, !PT ;  /* 0x0000000267097812 */ /* 0x100fe400078efe68 */
[C---:B------:R-:W-:Y:S02]  /*5160*/  LEA R25, P4, R102.reuse, UR12, 0x1 ;  /* 0x0000000c66197c11 */ /* 0x040fe4000f8808ff */
[C---:B------:R-:W-:Y:S01]  /*5170*/  ISETP.LT.AND P3, PT, R9.reuse, UR15, !P0 ;  /* 0x0000000f09007c0c */ /* 0x040fe2000c761270 */
[----:B------:R-:W-:Y:S01]  /*5180*/  IMAD R9, R9, UR5, RZ ;  /* 0x0000000509097c24 */ /* 0x000fe2000f8e02ff */
[----:B------:R-:W-:Y:S02]  /*5190*/  LOP3.LUT R10, R103, 0x4, R104, 0xfe, !PT ;  /* 0x00000004670a7812 */ /* 0x000fe400078efe68 */
[----:B------:R-:W-:Y:S02]  /*51a0*/  LEA.HI.X.SX32 R27, R102, UR13, 0x1, P4 ;  /* 0x0000000d661b7c11 */ /* 0x000fe4000a0f0eff */
[----:B------:R-:W-:-:S02]  /*51b0*/  LEA R2, P6, R0, R25, 0x1 ;  /* 0x0000001900027211 */ /* 0x000fc400078c08ff */
[C---:B------:R-:W-:Y:S01]  /*51c0*/  ISETP.LT.AND P4, PT, R10.reuse, UR15, !P0 ;  /* 0x0000000f0a007c0c */ /* 0x040fe2000c781270 */
[----:B------:R-:W-:Y:S01]  /*51d0*/  IMAD R10, R10, UR5, RZ ;  /* 0x000000050a0a7c24 */ /* 0x000fe2000f8e02ff */
[----:B------:R-:W-:Y:S02]  /*51e0*/  LEA R8, P5, R9, R25, 0x1 ;  /* 0x0000001909087211 */ /* 0x000fe400078a08ff */
[-C--:B------:R-:W-:Y:S01]  /*51f0*/  LEA.HI.X.SX32 R3, R0, R27.reuse, 0x1, P6 ;  /* 0x0000001b00037211 */ /* 0x080fe200030f0eff */
[----:B------:R-:W0:Y:S01]  /*5200*/  LDS.128 R44, [R105] ;  /* 0x00000000692c7984 */ /* 0x000e220000000c00 */
[----:B------:R-:W-:Y:S02]  /*5210*/  LOP3.LUT R0, R103, 0x6, R104, 0xfe, !PT ;  /* 0x0000000667007812 */ /* 0x000fe400078efe68 */
[----:B------:R-:W-:Y:S01]  /*5220*/  LEA.HI.X.SX32 R9, R9, R27, 0x1, P5 ;  /* 0x0000001b09097211 */ /* 0x000fe200028f0eff */
[----:B------:R-:W-:Y:S01]  /*5230*/  LDS.128 R4, [R105+0x1000] ;  /* 0x0010000069047984 */ /* 0x000fe20000000c00 */
[----:B------:R-:W-:-:S02]  /*5240*/  LEA R12, P6, R10, R25, 0x1 ;  /* 0x000000190a0c7211 */ /* 0x000fc400078c08ff */
[C-C-:B------:R-:W-:Y:S01]  /*5250*/  LOP3.LUT R15, R103.reuse, 0x8, R104.reuse, 0xfe, !PT ;  /* 0x00000008670f7812 */ /* 0x140fe200078efe68 */
[----:B------:R-:W-:Y:S01]  /*5260*/  BAR.SYNC.DEFER_BLOCKING 0x0 ;  /* 0x0000000000007b1d */ /* 0x000fe20000010000 */
[----:B------:R-:W-:Y:S02]  /*5270*/  LEA.HI.X.SX32 R13, R10, R27, 0x1, P6 ;  /* 0x0000001b0a0d7211 */ /* 0x000fe400030f0eff */
[C-C-:B------:R-:W-:Y:S02]  /*5280*/  LOP3.LUT R24, R103.reuse, 0x32, R104.reuse, 0xfe, !PT ;  /* 0x0000003267187812 */ /* 0x140fe400078efe68 */
[C-C-:B------:R-:W-:Y:S02]  /*5290*/  LOP3.LUT R26, R103.reuse, 0x30, R104.reuse, 0xfe, !PT ;  /* 0x00000030671a7812 */ /* 0x140fe400078efe68 */
[C-C-:B------:R-:W-:Y:S02]  /*52a0*/  LOP3.LUT R28, R103.reuse, 0x2e, R104.reuse, 0xfe, !PT ;  /* 0x0000002e671c7812 */ /* 0x140fe400078efe68 */
[----:B------:R-:W-:-:S02]  /*52b0*/  LOP3.LUT R29, R103, 0x2c, R104, 0xfe, !PT ;  /* 0x0000002c671d7812 */ /* 0x000fc400078efe68 */
[C-C-:B------:R-:W-:Y:S01]  /*52c0*/  LOP3.LUT R30, R103.reuse, 0x2a, R104.reuse, 0xfe, !PT ;  /* 0x0000002a671e7812 */ /* 0x140fe200078efe68 */
[----:B------:R1:W-:Y:S04]  /*52d0*/  STS.128 [R40], R20 ;  /* 0x0000001428007388 */ /* 0x0003e80000000c00 */
[----:B------:R2:W-:Y:S01]  /*52e0*/  STS.128 [R40+0x800], R16 ;  /* 0x0008001028007388 */ /* 0x0005e20000000c00 */
[----:B------:R-:W-:Y:S01]  /*52f0*/  BAR.SYNC.DEFER_BLOCKING 0x0 ;  /* 0x0000000000007b1d */ /* 0x000fe20000010000 */
[----:B0-----:R-:W-:Y:S02]  /*5300*/  PRMT R11, R44, 0x7632, R11 ;  /* 0x000076322c0b7816 */ /* 0x001fe4000000000b */
[C-C-:B-1----:R-:W-:Y:S02]  /*5310*/  LOP3.LUT R20, R103.reuse, 0xe, R104.reuse, 0xfe, !PT ;  /* 0x0000000e67147812 */ /* 0x142fe400078efe68 */
[----:B------:R-:W-:-:S02]  /*5320*/  LOP3.LUT R21, R103, 0x38, R104, 0xfe, !PT ;  /* 0x0000003867157812 */ /* 0x000fc400078efe68 */
[C-C-:B--2---:R-:W-:Y:S02]  /*5330*/  LOP3.LUT R16, R103.reuse, 0xa, R104.reuse, 0xfe, !PT ;  /* 0x0000000a67107812 */ /* 0x144fe400078efe68 */
[C-C-:B------:R-:W-:Y:S02]  /*5340*/  LOP3.LUT R18, R103.reuse, 0x10, R104.reuse, 0xfe, !PT ;  /* 0x0000001067127812 */ /* 0x140fe400078efe68 */
[C-C-:B------:R-:W-:Y:S02]  /*5350*/  LOP3.LUT R19, R103.reuse, 0x12, R104.reuse, 0xfe, !PT ;  /* 0x0000001267137812 */ /* 0x140fe400078efe68 */
[C-C-:B------:R-:W-:Y:S02]  /*5360*/  LOP3.LUT R22, R103.reuse, 0x36, R104.reuse, 0xfe, !PT ;  /* 0x0000003667167812 */ /* 0x140fe400078efe68 */
[----:B------:R-:W-:Y:S01]  /*5370*/  LOP3.LUT R23, R103, 0x34, R104, 0xfe, !PT ;  /* 0x0000003467177812 */ /* 0x000fe200078efe68 */
[----:B------:R0:W-:Y:S01]  /*5380*/  @P2 STG.E.U16 desc[UR18][R2.64], R44 ;  /* 0x0000002c02002986 */ /* 0x0001e2000c101512 */
[C---:B------:R-:W-:Y:S01]  /*5390*/  ISETP.LT.AND P2, PT, R0.reuse, UR15, !P0 ;  /* 0x0000000f00007c0c */ /* 0x040fe2000c741270 */
[----:B------:R-:W-:-:S02]  /*53a0*/  IMAD R0, R0, UR5, RZ ;  /* 0x0000000500007c24 */ /* 0x000fc4000f8e02ff */
[----:B------:R-:W-:Y:S01]  /*53b0*/  @P3 STG.E.U16 desc[UR18][R8.64], R11 ;  /* 0x0000000b08003986 */ /* 0x000fe2000c101512 */
[C---:B------:R-:W-:Y:S01]  /*53c0*/  ISETP.LT.AND P3, PT, R15.reuse, UR15, !P0 ;  /* 0x0000000f0f007c0c */ /* 0x040fe2000c761270 */
[----:B------:R-:W-:Y:S02]  /*53d0*/  IMAD R15, R15, UR5, RZ ;  /* 0x000000050f0f7c24 */ /* 0x000fe4000f8e02ff */
[----:B------:R-:W1:Y:S01]  /*53e0*/  LDS.128 R8, [R105] ;  /* 0x0000000069087984 */ /* 0x000e620000000c00 */
[----:B0-----:R-:W-:-:S03]  /*53f0*/  LEA R2, P5, R0, R25, 0x1 ;  /* 0x0000001900027211 */ /* 0x001fc600078a08ff */
[----:B------:R0:W-:Y:S01]  /*5400*/  @P4 STG.E.U16 desc[UR18][R12.64], R45 ;  /* 0x0000002d0c004986 */ /* 0x0001e2000c101512 */
[C---:B------:R-:W-:Y:S01]  /*5410*/  ISETP.LT.AND P4, PT, R16.reuse, UR15, !P0 ;  /* 0x0000000f10007c0c */ /* 0x040fe2000c781270 */
[----:B------:R-:W-:Y:S01]  /*5420*/  IMAD R16, R16, UR5, RZ ;  /* 0x0000000510107c24 */ /* 0x000fe2000f8e02ff */
[----:B------:R-:W-:Y:S02]  /*5430*/  LEA.HI.X.SX32 R3, R0, R27, 0x1, P5 ;  /* 0x0000001b00037211 */ /* 0x000fe400028f0eff */
[----:B------:R-:W-:Y:S02]  /*5440*/  LOP3.LUT R0, R103, 0xc, R104, 0xfe, !PT ;  /* 0x0000000c67007812 */ /* 0x000fe400078efe68 */
[-C--:B------:R-:W-:Y:S02]  /*5450*/  LEA R14, P5, R16, R25.reuse, 0x1 ;  /* 0x00000019100e7211 */ /* 0x080fe400078a08ff */
[----:B0-----:R-:W-:Y:S02]  /*5460*/  PRMT R13, R45, 0x7632, R13 ;  /* 0x000076322d0d7816 */ /* 0x001fe4000000000d */
[----:B------:R-:W-:-:S03]  /*5470*/  LEA R12, P6, R15, R25, 0x1 ;  /* 0x000000190f0c7211 */ /* 0x000fc600078c08ff */
[----:B------:R0:W-:Y:S01]  /*5480*/  @P2 STG.E.U16 desc[UR18][R2.64], R13 ;  /* 0x0000000d02002986 */ /* 0x0001e2000c101512 */
[C---:B------:R-:W-:Y:S01]  /*5490*/  ISETP.LT.AND P2, PT, R0.reuse, UR15, !P0 ;  /* 0x0000000f00007c0c */ /* 0x040fe2000c741270 */
[----:B------:R-:W-:Y:S01]  /*54a0*/  IMAD R0, R0, UR5, RZ ;  /* 0x0000000500007c24 */ /* 0x000fe2000f8e02ff */
[-C--:B0-----:R-:W-:Y:S02]  /*54b0*/  LEA.HI.X.SX32 R13, R15, R27.reuse, 0x1, P6 ;  /* 0x0000001b0f0d7211 */ /* 0x081fe400030f0eff */
[----:B------:R-:W-:Y:S02]  /*54c0*/  LEA.HI.X.SX32 R15, R16, R27, 0x1, P5 ;  /* 0x0000001b100f7211 */ /* 0x000fe400028f0eff */
[----:B------:R-:W-:Y:S01]  /*54d0*/  PRMT R3, R46, 0x7632, R3 ;  /* 0x000076322e037816 */ /* 0x000fe20000000003 */
[----:B------:R0:W-:Y:S01]  /*54e0*/  @P3 STG.E.U16 desc[UR18][R12.64], R46 ;  /* 0x0000002e0c003986 */ /* 0x0001e2000c101512 */
[C---:B------:R-:W-:Y:S02]  /*54f0*/  LEA R16, P3, R0.reuse, R25, 0x1 ;  /* 0x0000001900107211 */ /* 0x040fe400078608ff */
[----:B------:R-:W-:Y:S01]  /*5500*/  ISETP.LT.AND P5, PT, R19, UR15, !P0 ;  /* 0x0000000f13007c0c */ /* 0x000fe2000c7a1270 */
[----:B------:R2:W-:Y:S01]  /*5510*/  @P4 STG.E.U16 desc[UR18][R14.64], R3 ;  /* 0x000000030e004986 */ /* 0x0005e2000c101512 */
[----:B------:R-:W-:Y:S01]  /*5520*/  LEA.HI.X.SX32 R17, R0, R27, 0x1, P3 ;  /* 0x0000001b00117211 */ /* 0x000fe200018f0eff */
[C---:B------:R-:W-:Y:S01]  /*5530*/  IMAD R0, R20.reuse, UR5, RZ ;  /* 0x0000000514007c24 */ /* 0x040fe2000f8e02ff */
[----:B------:R-:W-:-:S02]  /*5540*/  ISETP.LT.AND P3, PT, R20, UR15, !P0 ;  /* 0x0000000f14007c0c */ /* 0x000fc4000c761270 */
[C---:B------:R-:W-:Y:S01]  /*5550*/  ISETP.LT.AND P4, PT, R18.reuse, UR15, !P0 ;  /* 0x0000000f12007c0c */ /* 0x040fe2000c781270 */
[----:B------:R-:W-:Y:S01]  /*5560*/  IMAD R18, R18, UR5, RZ ;  /* 0x0000000512127c24 */ /* 0x000fe2000f8e02ff */
[-C--:B------:R-:W-:Y:S01]  /*5570*/  LEA R2, P6, R0, R25.reuse, 0x1 ;  /* 0x0000001900027211 */ /* 0x080fe200078c08ff */
[----:B------:R3:W-:Y:S01]  /*5580*/  @P2 STG.E.U16 desc[UR18][R16.64], R47 ;  /* 0x0000002f10002986 */ /* 0x0007e2000c101512 */
[----:B-1----:R-:W-:Y:S02]  /*5590*/  PRMT R31, R11, 0x7632, R31 ;  /* 0x000076320b1f7816 */ /* 0x002fe4000000001f */
[----:B0-----:R-:W-:Y:S01]  /*55a0*/  LEA R12, P2, R18, R25, 0x1 ;  /* 0x00000019120c7211 */ /* 0x001fe200078408ff */
[----:B--2---:R-:W-:Y:S01]  /*55b0*/  IMAD R15, R19, UR5, RZ ;  /* 0x00000005130f7c24 */ /* 0x004fe2000f8e02ff */
[----:B------:R-:W-:Y:S02]  /*55c0*/  LEA.HI.X.SX32 R3, R0, R27, 0x1, P6 ;  /* 0x0000001b00037211 */ /* 0x000fe400030f0eff */
[----:B------:R-:W-:-:S02]  /*55d0*/  LOP3.LUT R0, R103, 0x14, R104, 0xfe, !PT ;  /* 0x0000001467007812 */ /* 0x000fc400078efe68 */
[----:B------:R-:W-:Y:S02]  /*55e0*/  PRMT R19, R47, 0x7632, R19 ;  /* 0x000076322f137816 */ /* 0x000fe40000000013 */
[C---:B------:R-:W-:Y:S02]  /*55f0*/  LEA R14, P6, R15.reuse, R25, 0x1 ;  /* 0x000000190f0e7211 */ /* 0x040fe400078c08ff */
[-C--:B------:R-:W-:Y:S01]  /*5600*/  LEA.HI.X.SX32 R13, R18, R27.reuse, 0x1, P2 ;  /* 0x0000001b120d7211 */ /* 0x080fe200010f0eff */
[----:B------:R0:W-:Y:S01]  /*5610*/  @P3 STG.E.U16 desc[UR18][R2.64], R19 ;  /* 0x0000001302003986 */ /* 0x0001e2000c101512 */
[C---:B------:R-:W-:Y:S01]  /*5620*/  ISETP.LT.AND P2, PT, R0.reuse, UR15, !P0 ;  /* 0x0000000f00007c0c */ /* 0x040fe2000c741270 */
[----:B------:R-:W-:Y:S01]  /*5630*/  IMAD R0, R0, UR5, RZ ;  /* 0x0000000500007c24 */ /* 0x000fe2000f8e02ff */
[----:B------:R-:W-:Y:S01]  /*5640*/  LEA.HI.X.SX32 R15, R15, R27, 0x1, P6 ;  /* 0x0000001b0f0f7211 */ /* 0x000fe200030f0eff */
[----:B------:R1:W-:Y:S01]  /*5650*/  @P4 STG.E.U16 desc[UR18][R12.64], R8 ;  /* 0x000000080c004986 */ /* 0x0003e2000c101512 */
[----:B---3--:R-:W-:-:S02]  /*5660*/  LOP3.LUT R16, R103, 0x16, R104, 0xfe, !PT ;  /* 0x0000001667107812 */ /* 0x008fc400078efe68 */
[C-C-:B------:R-:W-:Y:S02]  /*5670*/  LOP3.LUT R18, R103.reuse, 0x18, R104.reuse, 0xfe, !PT ;  /* 0x0000001867127812 */ /* 0x140fe400078efe68 */
[--C-:B------:R-:W-:Y:S02]  /*5680*/  LOP3.LUT R17, R103, 0x1a, R104.reuse, 0xfe, !PT ;  /* 0x0000001a67117812 */ /* 0x100fe400078efe68 */
[----:B------:R-:W-:Y:S02]  /*5690*/  ISETP.LT.AND P4, PT, R18, UR15, !P0 ;  /* 0x0000000f12007c0c */ /* 0x000fe4000c781270 */
[----:B0-----:R-:W-:Y:S02]  /*56a0*/  PRMT R3, R8, 0x7632, R3 ;  /* 0x0000763208037816 */ /* 0x001fe40000000003 */
[----:B------:R-:W-:Y:S01]  /*56b0*/  LEA R2, P3, R0, R25, 0x1 ;  /* 0x0000001900027211 */ /* 0x000fe200078608ff */
[----:B-1----:R-:W-:Y:S01]  /*56c0*/  IMAD R8, R17, UR5, RZ ;  /* 0x0000000511087c24 */ /* 0x002fe2000f8e02ff */
[C-C-:B------:R-:W-:Y:S01]  /*56d0*/  LOP3.LUT R19, R103.reuse, 0x3c, R104.reuse, 0xfe, !PT ;  /* 0x0000003c67137812 */ /* 0x140fe200078efe68 */
[----:B------:R0:W-:Y:S01]  /*56e0*/  @P5 STG.E.U16 desc[UR18][R14.64], R3 ;  /* 0x000000030e005986 */ /* 0x0001e2000c101512 */
[C---:B------:R-:W-:Y:S01]  /*56f0*/  ISETP.LT.AND P5, PT, R16.reuse, UR15, !P0 ;  /* 0x0000000f10007c0c */ /* 0x040fe2000c7a1270 */
[----:B------:R-:W-:Y:S01]  /*5700*/  IMAD R16, R16, UR5, RZ ;  /* 0x0000000510107c24 */ /* 0x000fe2000f8e02ff */
[----:B------:R-:W-:-:S04]  /*5710*/  LOP3.LUT R20, R103, 0x3a, R104, 0xfe, !PT ;  /* 0x0000003a67147812 */ /* 0x000fc800078efe68 */
[----:B------:R-:W-:-:S04]  /*5720*/  LEA R12, P6, R16, R25, 0x1 ;  /* 0x00000019100c7211 */ /* 0x000fc800078c08ff */
[-C--:B------:R-:W-:Y:S02]  /*5730*/  LEA.HI.X.SX32 R13, R16, R27.reuse, 0x1, P6 ;  /* 0x0000001b100d7211 */ /* 0x080fe400030f0eff */
[----:B0-----:R-:W-:Y:S01]  /*5740*/  LEA.HI.X.SX32 R3, R0, R27, 0x1, P3 ;  /* 0x0000001b00037211 */ /* 0x001fe200018f0eff */
[----:B------:R-:W-:Y:S01]  /*5750*/  IMAD R0, R18, UR5, RZ ;  /* 0x0000000512007c24 */ /* 0x000fe2000f8e02ff */
[----:B------:R-:W-:Y:S02]  /*5760*/  ISETP.LT.AND P3, PT, R17, UR15, !P0 ;  /* 0x0000000f11007c0c */ /* 0x000fe4000c761270 */
[-C--:B------:R-:W-:Y:S01]  /*5770*/  LEA R16, P6, R8, R25.reuse, 0x1 ;  /* 0x0000001908107211 */ /* 0x080fe200078c08ff */
[----:B------:R0:W-:Y:S01]  /*5780*/  @P2 STG.E.U16 desc[UR18][R2.64], R9 ;  /* 0x0000000902002986 */ /* 0x0001e2000c101512 */
[----:B------:R-:W-:Y:S02]  /*5790*/  LEA R14, P2, R0, R25, 0x1 ;  /* 0x00000019000e7211 */ /* 0x000fe400078408ff */
[----:B------:R-:W-:-:S02]  /*57a0*/  LEA.HI.X.SX32 R17, R8, R27, 0x1, P6 ;  /* 0x0000001b08117211 */ /* 0x000fc400030f0eff */
[----:B------:R-:W-:Y:S02]  /*57b0*/  LEA.HI.X.SX32 R15, R0, R27, 0x1, P2 ;  /* 0x0000001b000f7211 */ /* 0x000fe400010f0eff */
[----:B------:R-:W-:Y:S02]  /*57c0*/  LOP3.LUT R0, R103, 0x1c, R104, 0xfe, !PT ;  /* 0x0000001c67007812 */ /* 0x000fe400078efe68 */
[----:B------:R-:W-:Y:S02]  /*57d0*/  PRMT R8, R10, 0x7632, R8 ;  /* 0x000076320a087816 */ /* 0x000fe40000000008 */
[C---:B------:R-:W-:Y:S01]  /*57e0*/  ISETP.LT.AND P2, PT, R0.reuse, UR15, !P0 ;  /* 0x0000000f00007c0c */ /* 0x040fe2000c741270 */
[----:B------:R-:W-:Y:S01]  /*57f0*/  IMAD R0, R0, UR5, RZ ;  /* 0x0000000500007c24 */ /* 0x000fe2000f8e02ff */
[----:B0-----:R-:W-:Y:S02]  /*5800*/  PRMT R3, R9, 0x7632, R3 ;  /* 0x0000763209037816 */ /* 0x001fe40000000003 */
[----:B------:R-:W-:-:S02]  /*5810*/  LOP3.LUT R9, R103, 0x1e, R104, 0xfe, !PT ;  /* 0x0000001e67097812 */ /* 0x000fc400078efe68 */
[----:B------:R-:W-:Y:S01]  /*5820*/  LEA R2, P6, R0, R25, 0x1 ;  /* 0x0000001900027211 */ /* 0x000fe200078c08ff */
[----:B------:R0:W-:Y:S01]  /*5830*/  @P5 STG.E.U16 desc[UR18][R12.64], R3 ;  /* 0x000000030c005986 */ /* 0x0001e2000c101512 */
[----:B------:R-:W-:-:S03]  /*5840*/  LOP3.LUT R18, R103, 0x3e, R104, 0xfe, !PT ;  /* 0x0000003e67127812 */ /* 0x000fc600078efe68 */
[----:B------:R1:W-:Y:S04]  /*5850*/  @P4 STG.E.U16 desc[UR18][R14.64], R10 ;  /* 0x0000000a0e004986 */ /* 0x0003e8000c101512 */
[----:B------:R2:W-:Y:S01]  /*5860*/  @P3 STG.E.U16 desc[UR18][R16.64], R8 ;  /* 0x0000000810003986 */ /* 0x0005e2000c101512 */
[C---:B------:R-:W-:Y:S01]  /*5870*/  ISETP.LT.AND P3, PT, R9.reuse, UR15, !P0 ;  /* 0x0000000f09007c0c */ /* 0x040fe2000c761270 */
[----:B------:R-:W-:Y:S01]  /*5880*/  IMAD R9, R9, UR5, RZ ;  /* 0x0000000509097c24 */ /* 0x000fe2000f8e02ff */
[----:B0-----:R-:W-:Y:S02]  /*5890*/  LEA.HI.X.SX32 R3, R0, R27, 0x1, P6 ;  /* 0x0000001b00037211 */ /* 0x001fe400030f0eff */
[C-C-:B------:R-:W-:Y:S02]  /*58a0*/  LOP3.LUT R0, R103.reuse, 0x22, R104.reuse, 0xfe, !PT ;  /* 0x0000002267007812 */ /* 0x140fe400078efe68 */
[----:B-1----:R-:W-:Y:S01]  /*58b0*/  LOP3.LUT R10, R103, 0x20, R104, 0xfe, !PT ;  /* 0x00000020670a7812 */ /* 0x002fe200078efe68 */
[----:B------:R0:W-:Y:S01]  /*58c0*/  @P2 STG.E.U16 desc[UR18][R2.64], R11 ;  /* 0x0000000b02002986 */ /* 0x0001e2000c101512 */
[C---:B------:R-:W-:Y:S01]  /*58d0*/  ISETP.LT.AND P2, PT, R0.reuse, UR15, !P0 ;  /* 0x0000000f00007c0c */ /* 0x040fe2000c741270 */
[----:B------:R-:W-:Y:S01]  /*58e0*/  IMAD R0, R0, UR5, RZ ;  /* 0x0000000500007c24 */ /* 0x000fe2000f8e02ff */
[C---:B------:R-:W-:Y:S01]  /*58f0*/  ISETP.LT.AND P4, PT, R10.reuse, UR15, !P0 ;  /* 0x0000000f0a007c0c */ /* 0x040fe2000c781270 */
[----:B------:R-:W-:Y:S01]  /*5900*/  IMAD R10, R10, UR5, RZ ;  /* 0x000000050a0a7c24 */ /* 0x000fe2000f8e02ff */
[----:B--2---:R-:W-:-:S02]  /*5910*/  LEA R8, P5, R9, R25, 0x1 ;  /* 0x0000001909087211 */ /* 0x004fc400078a08ff */
[--C-:B------:R-:W-:Y:S02]  /*5920*/  LOP3.LUT R15, R103, 0x24, R104.reuse, 0xfe, !PT ;  /* 0x00000024670f7812 */ /* 0x100fe400078efe68 */
[----:B------:R-:W-:Y:S02]  /*5930*/  LEA.HI.X.SX32 R9, R9, R27, 0x1, P5 ;  /* 0x0000001b09097211 */ /* 0x000fe400028f0eff */
[C---:B------:R-:W-:Y:S02]  /*5940*/  LEA R12, P6, R10.reuse, R25, 0x1 ;  /* 0x000000190a0c7211 */ /* 0x040fe400078c08ff */
[----:B------:R-:W-:Y:S01]  /*5950*/  LOP3.LUT R17, R103, 0x26, R104, 0xfe, !PT ;  /* 0x0000002667117812 */ /* 0x000fe200078efe68 */
[----:B------:R1:W-:Y:S01]  /*5960*/  @P3 STG.E.U16 desc[UR18][R8.64], R31 ;  /* 0x0000001f08003986 */ /* 0x0003e2000c101512 */
[----:B------:R-:W-:Y:S01]  /*5970*/  LEA.HI.X.SX32 R13, R10, R27, 0x1, P6 ;  /* 0x0000001b0a0d7211 */ /* 0x000fe200030f0eff */
[----:B------:R-:W-:Y:S01]  /*5980*/  IMAD R10, R15, UR5, RZ ;  /* 0x000000050f0a7c24 */ /* 0x000fe2000f8e02ff */
[----:B------:R-:W-:-:S02]  /*5990*/  LEA R14, P3, R0, R25, 0x1 ;  /* 0x00000019000e7211 */ /* 0x000fc400078608ff */
[----:B------:R-:W-:Y:S01]  /*59a0*/  LOP3.LUT R16, R103, 0x28, R104, 0xfe, !PT ;  /* 0x0000002867107812 */ /* 0x000fe200078efe68 */
[----:B------:R2:W-:Y:S01]  /*59b0*/  @P4 STG.E.U16 desc[UR18][R12.64], R4 ;  /* 0x000000040c004986 */ /* 0x0005e2000c101512 */
[----:B------:R-:W-:Y:S02]  /*59c0*/  ISETP.LT.AND P5, PT, R15, UR15, !P0 ;  /* 0x0000000f0f007c0c */ /* 0x000fe4000c7a1270 */
[----:B0-----:R-:W-:Y:S01]  /*59d0*/  PRMT R3, R4, 0x7632, R3 ;  /* 0x0000763204037816 */ /* 0x001fe20000000003 */
[----:B------:R-:W0:Y:S01]  /*59e0*/  LDS.128 R104, [R105+0x1000] ;  /* 0x0010000069687984 */ /* 0x000e220000000c00 */
[----:B------:R-:W-:Y:S01]  /*59f0*/  LEA.HI.X.SX32 R15, R0, R27, 0x1, P3 ;  /* 0x0000001b000f7211 */ /* 0x000fe200018f0eff */
[C---:B------:R-:W-:Y:S01]  /*5a00*/  IMAD R0, R17.reuse, UR5, RZ ;  /* 0x0000000511007c24 */ /* 0x040fe2000f8e02ff */
[----:B------:R-:W-:Y:S01]  /*5a10*/  ISETP.LT.AND P4, PT, R17, UR15, !P0 ;  /* 0x0000000f11007c0c */ /* 0x000fe2000c781270 */
[----:B------:R-:W-:Y:S01]  /*5a20*/  IMAD R11, R16, UR5, RZ ;  /* 0x00000005100b7c24 */ /* 0x000fe2000f8e02ff */
[-C--:B------:R-:W-:Y:S01]  /*5a30*/  LEA R2, P6, R10, R25.reuse, 0x1 ;  /* 0x000000190a027211 */ /* 0x080fe200078c08ff */
[----:B------:R3:W-:Y:S01]  /*5a40*/  @P2 STG.E.U16 desc[UR18][R14.64], R3 ;  /* 0x000000030e002986 */ /* 0x0007e2000c101512 */
[----:B-1----:R-:W-:Y:S01]  /*5a50*/  LEA R8, P2, R0, R25, 0x1 ;  /* 0x0000001900087211 */ /* 0x002fe200078408ff */
[----:B--2---:R-:W-:Y:S01]  /*5a60*/  IMAD R4, R29, UR5, RZ ;  /* 0x000000051d047c24 */ /* 0x004fe2000f8e02ff */
[----:B------:R-:W-:-:S02]  /*5a70*/  PRMT R13, R5, 0x7632, R13 ;  /* 0x00007632050d7816 */ /* 0x000fc4000000000d */
[-C--:B------:R-:W-:Y:S01]  /*5a80*/  LEA.HI.X.SX32 R9, R0, R27.reuse, 0x1, P2 ;  /* 0x0000001b00097211 */ /* 0x080fe200010f0eff */
[----:B------:R-:W-:Y:S01]  /*5a90*/  IMAD R0, R30, UR5, RZ ;  /* 0x000000051e007c24 */ /* 0x000fe2000f8e02ff */
[----:B------:R-:W-:Y:S02]  /*5aa0*/  ISETP.LT.AND P3, PT, R16, UR15, !P0 ;  /* 0x0000000f10007c0c */ /* 0x000fe4000c761270 */
[----:B------:R-:W-:Y:S02]  /*5ab0*/  ISETP.LT.AND P2, PT, R30, UR15, !P0 ;  /* 0x0000000f1e007c0c */ /* 0x000fe4000c741270 */
[----:B---3--:R-:W-:Y:S02]  /*5ac0*/  LEA.HI.X.SX32 R3, R10, R27, 0x1, P6 ;  /* 0x0000001b0a037211 */ /* 0x008fe400030f0eff */
[----:B------:R-:W-:-:S03]  /*5ad0*/  LEA R10, P6, R11, R25, 0x1 ;  /* 0x000000190b0a7211 */ /* 0x000fc600078c08ff */
[----:B------:R1:W-:Y:S01]  /*5ae0*/  @P5 STG.E.U16 desc[UR18][R2.64], R5 ;  /* 0x0000000502005986 */ /* 0x0003e2000c101512 */
[----:B------:R-:W-:Y:S02]  /*5af0*/  LEA.HI.X.SX32 R11, R11, R27, 0x1, P6 ;  /* 0x0000001b0b0b7211 */ /* 0x000fe400030f0eff */
[----:B------:R-:W-:Y:S01]  /*5b00*/  ISETP.LT.AND P5, PT, R29, UR15, !P0 ;  /* 0x0000000f1d007c0c */ /* 0x000fe2000c7a1270 */
[----:B------:R2:W-:Y:S01]  /*5b10*/  @P4 STG.E.U16 desc[UR18][R8.64], R13 ;  /* 0x0000000d08004986 */ /* 0x0005e2000c101512 */
[----:B------:R-:W-:-:S03]  /*5b20*/  LEA R12, P4, R0, R25, 0x1 ;  /* 0x00000019000c7211 */ /* 0x000fc600078808ff */
[----:B------:R3:W-:Y:S01]  /*5b30*/  @P3 STG.E.U16 desc[UR18][R10.64], R6 ;  /* 0x000000060a003986 */ /* 0x0007e2000c101512 */
[----:B------:R-:W-:Y:S02]  /*5b40*/  LEA R14, P3, R4, R25, 0x1 ;  /* 0x00000019040e7211 */ /* 0x000fe400078608ff */
[----:B-1----:R-:W-:Y:S01]  /*5b50*/  PRMT R3, R6, 0x7632, R3 ;  /* 0x0000763206037816 */ /* 0x002fe20000000003 */
[----:B------:R-:W-:Y:S01]  /*5b60*/  IMAD R5, R26, UR5, RZ ;  /* 0x000000051a057c24 */ /* 0x000fe2000f8e02ff */
[-C--:B------:R-:W-:Y:S02]  /*5b70*/  LEA.HI.X.SX32 R15, R4, R27.reuse, 0x1, P3 ;  /* 0x0000001b040f7211 */ /* 0x080fe400018f0eff */
[----:B--2---:R-:W-:Y:S01]  /*5b80*/  LEA.HI.X.SX32 R13, R0, R27, 0x1, P4 ;  /* 0x0000001b000d7211 */ /* 0x004fe200020f0eff */
[C---:B------:R-:W-:Y:S01]  /*5b90*/  IMAD R0, R28.reuse, UR5, RZ ;  /* 0x000000051c007c24 */ /* 0x040fe2000f8e02ff */
[----:B------:R-:W-:Y:S01]  /*5ba0*/  ISETP.LT.AND P4, PT, R28, UR15, !P0 ;  /* 0x0000000f1c007c0c */ /* 0x000fe2000c781270 */
[----:B---3--:R-:W-:-:S02]  /*5bb0*/  IMAD R6, R24, UR5, RZ ;  /* 0x0000000518067c24 */ /* 0x008fc4000f8e02ff */
[----:B------:R1:W-:Y:S01]  /*5bc0*/  @P2 STG.E.U16 desc[UR18][R12.64], R3 ;  /* 0x000000030c002986 */ /* 0x0003e2000c101512 */
[-C--:B------:R-:W-:Y:S01]  /*5bd0*/  LEA R2, P6, R0, R25.reuse, 0x1 ;  /* 0x0000001900027211 */ /* 0x080fe200078c08ff */
[----:B------:R-:W-:Y:S01]  /*5be0*/  IMAD R10, R22, UR5, RZ ;  /* 0x00000005160a7c24 */ /* 0x000fe2000f8e02ff */
[----:B------:R-:W-:Y:S01]  /*5bf0*/  ISETP.LT.AND P2, PT, R26, UR15, !P0 ;  /* 0x0000000f1a007c0c */ /* 0x000fe2000c741270 */
[----:B------:R-:W-:Y:S01]  /*5c00*/  @P5 STG.E.U16 desc[UR18][R14.64], R7 ;  /* 0x000000070e005986 */ /* 0x000fe2000c101512 */
[----:B------:R-:W-:Y:S01]  /*5c10*/  PRMT R9, R7, 0x7632, R9 ;  /* 0x0000763207097816 */ /* 0x000fe20000000009 */
[----:B------:R-:W-:Y:S01]  /*5c20*/  IMAD R11, R20, UR5, RZ ;  /* 0x00000005140b7c24 */ /* 0x000fe2000f8e02ff */
[----:B------:R-:W-:Y:S02]  /*5c30*/  ISETP.LT.AND P3, PT, R24, UR15, !P0 ;  /* 0x0000000f18007c0c */ /* 0x000fe4000c761270 */
[----:B------:R-:W-:Y:S02]  /*5c40*/  LEA R8, P5, R6, R25, 0x1 ;  /* 0x0000001906087211 */ /* 0x000fe400078a08ff */
[----:B-1----:R-:W-:Y:S01]  /*5c50*/  LEA.HI.X.SX32 R3, R0, R27, 0x1, P6 ;  /* 0x0000001b00037211 */ /* 0x002fe200030f0eff */
[----:B------:R-:W-:Y:S01]  /*5c60*/  IMAD R0, R23, UR5, RZ ;  /* 0x0000000517007c24 */ /* 0x000fe2000f8e02ff */
[----:B------:R-:W-:Y:S01]  /*5c70*/  LEA R4, P6, R5, R25, 0x1 ;  /* 0x0000001905047211 */ /* 0x000fe200078c08ff */
[----:B------:R-:W-:-:S02]  /*5c80*/  IMAD R12, R19, UR5, RZ ;  /* 0x00000005130c7c24 */ /* 0x000fc4000f8e02ff */
[----:B------:R1:W-:Y:S01]  /*5c90*/  @P4 STG.E.U16 desc[UR18][R2.64], R9 ;  /* 0x0000000902004986 */ /* 0x0003e2000c101512 */
[-C--:B------:R-:W-:Y:S01]  /*5ca0*/  LEA.HI.X.SX32 R5, R5, R27.reuse, 0x1, P6 ;  /* 0x0000001b05057211 */ /* 0x080fe200030f0eff */
[----:B------:R-:W-:Y:S01]  /*5cb0*/  IMAD R13, R18, UR5, RZ ;  /* 0x00000005120d7c24 */ /* 0x000fe2000f8e02ff */
[----:B------:R-:W-:Y:S02]  /*5cc0*/  ISETP.LT.AND P6, PT, R23, UR15, !P0 ;  /* 0x0000000f17007c0c */ /* 0x000fe4000c7c1270 */
[----:B------:R-:W-:Y:S01]  /*5cd0*/  ISETP.LT.AND P4, PT, R21, UR15, !P0 ;  /* 0x0000000f15007c0c */ /* 0x000fe2000c781270 */
[----:B0-----:R0:W-:Y:S01]  /*5ce0*/  @P2 STG.E.U16 desc[UR18][R4.64], R104 ;  /* 0x0000006804002986 */ /* 0x0011e2000c101512 */
[----:B-1----:R-:W-:Y:S02]  /*5cf0*/  LEA.HI.X.SX32 R9, R6, R27, 0x1, P5 ;  /* 0x0000001b06097211 */ /* 0x002fe400028f0eff */
[----:B------:R-:W-:Y:S02]  /*5d00*/  LEA R6, P2, R0, R25, 0x1 ;  /* 0x0000001900067211 */ /* 0x000fe400078408ff */
[----:B------:R-:W-:-:S02]  /*5d10*/  PRMT R3, R104, 0x7632, R3 ;  /* 0x0000763268037816 */ /* 0x000fc40000000003 */
[----:B------:R-:W-:Y:S01]  /*5d20*/  LEA.HI.X.SX32 R7, R0, R27, 0x1, P2 ;  /* 0x0000001b00077211 */ /* 0x000fe200010f0eff */
[----:B------:R-:W-:Y:S01]  /*5d30*/  IMAD R0, R21, UR5, RZ ;  /* 0x0000000515007c24 */ /* 0x000fe2000f8e02ff */
[-C--:B------:R-:W-:Y:S01]  /*5d40*/  LEA R2, P2, R10, R25.reuse, 0x1 ;  /* 0x000000190a027211 */ /* 0x080fe200078408ff */
[----:B------:R1:W-:Y:S01]  /*5d50*/  @P3 STG.E.U16 desc[UR18][R8.64], R3 ;  /* 0x0000000308003986 */ /* 0x0003e2000c101512 */
[----:B------:R-:W-:Y:S02]  /*5d60*/  ISETP.LT.AND P5, PT, R22, UR15, !P0 ;  /* 0x0000000f16007c0c */ /* 0x000fe4000c7a1270 */
[----:B------:R-:W-:Y:S01]  /*5d70*/  ISETP.LT.AND P3, PT, R20, UR15, !P0 ;  /* 0x0000000f14007c0c */ /* 0x000fe2000c761270 */
[----:B------:R2:W-:Y:S01]  /*5d80*/  @P6 STG.E.U16 desc[UR18][R6.64], R105 ;  /* 0x0000006906006986 */ /* 0x0005e2000c101512 */
[----:B0-----:R-:W-:-:S04]  /*5d90*/  LEA R4, P6, R0, R25, 0x1 ;  /* 0x0000001900047211 */ /* 0x001fc800078c08ff */
[-C--:B------:R-:W-:Y:S02]  /*5da0*/  LEA.HI.X.SX32 R5, R0, R27.reuse, 0x1, P6 ;  /* 0x0000001b00057211 */ /* 0x080fe400030f0eff */
[----:B------:R-:W-:Y:S02]  /*5db0*/  PRMT R0, R106, 0x7632, R0 ;  /* 0x000076326a007816 */ /* 0x000fe40000000000 */
[----:B-1----:R-:W-:Y:S02]  /*5dc0*/  LEA.HI.X.SX32 R3, R10, R27, 0x1, P2 ;  /* 0x0000001b0a037211 */ /* 0x002fe400010f0eff */
[CC--:B------:R-:W-:Y:S02]  /*5dd0*/  LEA R8, P2, R11.reuse, R25.reuse, 0x1 ;  /* 0x000000190b087211 */ /* 0x0c0fe400078408ff */
[----:B------:R-:W-:Y:S02]  /*5de0*/  LEA R10, P6, R12, R25, 0x1 ;  /* 0x000000190c0a7211 */ /* 0x000fe400078c08ff */
[----:B------:R-:W-:-:S02]  /*5df0*/  LEA.HI.X.SX32 R9, R11, R27, 0x1, P2 ;  /* 0x0000001b0b097211 */ /* 0x000fc400010f0eff */
[----:B------:R-:W-:Y:S02]  /*5e00*/  ISETP.LT.AND P2, PT, R19, UR15, !P0 ;  /* 0x0000000f13007c0c */ /* 0x000fe4000c741270 */
[----:B------:R-:W-:Y:S02]  /*5e10*/  ISETP.LT.AND P0, PT, R18, UR15, !P0 ;  /* 0x0000000f12007c0c */ /* 0x000fe4000c701270 */
[----:B--2---:R-:W-:Y:S02]  /*5e20*/  PRMT R105, R105, 0x7632, R105 ;  /* 0x0000763269697816 */ /* 0x004fe40000000069 */
[----:B------:R-:W-:Y:S02]  /*5e30*/  LEA.HI.X.SX32 R11, R12, R27, 0x1, P6 ;  /* 0x0000001b0c0b7211 */ /* 0x000fe400030f0eff */
[C---:B------:R-:W-:Y:S01]  /*5e40*/  LEA R6, P6, R13.reuse, R25, 0x1 ;  /* 0x000000190d067211 */ /* 0x040fe200078c08ff */
[----:B------:R0:W-:Y:S03]  /*5e50*/  @P5 STG.E.U16 desc[UR18][R2.64], R105 ;  /* 0x0000006902005986 */ /* 0x0001e6000c101512 */
[----:B------:R-:W-:Y:S01]  /*5e60*/  LEA.HI.X.SX32 R7, R13, R27, 0x1, P6 ;  /* 0x0000001b0d077211 */ /* 0x000fe200030f0eff */
[----:B------:R1:W-:Y:S04]  /*5e70*/  @P4 STG.E.U16 desc[UR18][R4.64], R106 ;  /* 0x0000006a04004986 */ /* 0x0003e8000c101512 */
[----:B------:R1:W-:Y:S01]  /*5e80*/  @P3 STG.E.U16 desc[UR18][R8.64], R0 ;  /* 0x0000000008003986 */ /* 0x0003e2000c101512 */
[----:B0-----:R-:W-:-:S03]  /*5e90*/  PRMT R3, R107, 0x7632, R3 ;  /* 0x000076326b037816 */ /* 0x001fc60000000003 */
[----:B------:R1:W-:Y:S04]  /*5ea0*/  @P2 STG.E.U16 desc[UR18][R10.64], R107 ;  /* 0x0000006b0a002986 */ /* 0x0003e8000c101512 */
[----:B------:R1:W-:Y:S01]  /*5eb0*/  @P0 STG.E.U16 desc[UR18][R6.64], R3 ;  /* 0x0000000306000986 */ /* 0x0003e2000c101512 */
[----:B------:R-:W-:Y:S06]  /*5ec0*/  BAR.SYNC.DEFER_BLOCKING 0x0 ;  /* 0x0000000000007b1d */ /* 0x000fec0000010000 */
[----:B------:R-:W-:Y:S05]  /*5ed0*/  @P1 BRA `(.L_x_13) ;  /* 0x0000000000a01947 */ /* 0x000fea0003800000 */
[----:B------:R-:W0:Y:S01]  /*5ee0*/  S2UR UR5, SR_CgaCtaId ;  /* 0x00000000000579c3 */ /* 0x000e220000008800 */
[----:B------:R-:W-:Y:S01]  /*5ef0*/  NOP ;  /* 0x0000000000007918 */ /* 0x000fe20000000000 */
[----:B------:R-:W-:Y:S01]  /*5f00*/  UMOV UR4, 0x50 ;  /* 0x0000005000047882 */ /* 0x000fe20000000000 */
[----:B-1----:R-:W-:Y:S02]  /*5f10*/  IMAD.U32 R0, RZ, RZ, UR8 ;  /* 0x00000008ff007e24 */ /* 0x002fe4000f8e00ff */
[----:B------:R-:W-:Y:S02]  /*5f20*/  IMAD.MOV.U32 R3, RZ, RZ, 0x3 ;  /* 0x00000003ff037424 */ /* 0x000fe400078e00ff */
[----:B------:R-:W-:Y:S01]  /*5f30*/  IMAD.MOV.U32 R7, RZ, RZ, 0x1 ;  /* 0x00000001ff077424 */ /* 0x000fe200078e00ff */
[----:B------:R-:W-:-:S04]  /*5f40*/  LOP3.LUT R0, R0, 0xffff, RZ, 0xc0, !PT ;  /* 0x0000ffff00007812 */ /* 0x000fc800078ec0ff */
[----:B------:R-:W-:-:S05]  /*5f50*/  SHF.R.U32.HI R0, RZ, 0x5, R0 ;  /* 0x00000005ff007819 */ /* 0x000fca0000011600 */
[----:B------:R-:W-:Y:S01]  /*5f60*/  VIADD R2, R0, 0x10 ;  /* 0x0000001000027836 */ /* 0x000fe20000000000 */
[----:B------:R-:W-:Y:S01]  /*5f70*/  SHF.L.U32 R0, R3, R0, RZ ;  /* 0x0000000003007219 */ /* 0x000fe200000006ff */
[----:B0-----:R-:W-:-:S03]  /*5f80*/  ULEA UR6, UR5, UR4, 0x18 ;  /* 0x0000000405067291 */ /* 0x001fc6000f8ec0ff */
[----:B------:R-:W-:-:S04]  /*5f90*/  SHF.L.U32 R3, R7, R2, RZ ;  /* 0x0000000207037219 */ /* 0x000fc800000006ff */
[----:B------:R-:W-:Y:S02]  /*5fa0*/  LOP3.LUT R0, R3, R0, RZ, 0xfc, !PT ;  /* 0x0000000003007212 */ /* 0x000fe400078efcff */
[----:B------:R-:W0:Y:S02]  /*5fb0*/  LDS R5, [UR6] ;  /* 0x00000006ff057984 */ /* 0x000e240008000800 */
[C---:B------:R-:W-:Y:S02]  /*5fc0*/  LOP3.LUT R2, R0.reuse, 0xffff, RZ, 0xc0, !PT ;  /* 0x0000ffff00027812 */ /* 0x040fe400078ec0ff */
[----:B0-----:R-:W-:-:S04]  /*5fd0*/  LOP3.LUT R3, R0, 0xffff, R5, 0x80, !PT ;  /* 0x0000ffff00037812 */ /* 0x001fc800078e8005 */
[----:B------:R-:W-:-:S13]  /*5fe0*/  ISETP.NE.AND P0, PT, R3, R2, PT ;  /* 0x000000020300720c */ /* 0x000fda0003f05270 */
[----:B------:R-:W-:Y:S05]  /*5ff0*/  @P0 BRA `(.L_x_14) ;  /* 0x0000000000500947 */ /* 0x000fea0003800000 */
[----:B------:R-:W-:Y:S02]  /*6000*/  SHF.R.U32.HI R5, RZ, 0x10, R5 ;  /* 0x00000010ff057819 */ /* 0x000fe40000011605 */
[----:B------:R-:W-:-:S04]  /*6010*/  SHF.R.U32.HI R2, RZ, 0x10, R0 ;  /* 0x00000010ff027819 */ /* 0x000fc80000011600 */
[----:B------:R-:W-:-:S04]  /*6020*/  LOP3.LUT R5, R5, R2, RZ, 0xc0, !PT ;  /* 0x0000000205057212 */ /* 0x000fc800078ec0ff */
[----:B------:R-:W-:-:S13]  /*6030*/  ISETP.NE.AND P0, PT, R5, R2, PT ;  /* 0x000000020500720c */ /* 0x000fda0003f05270 */
[----:B------:R-:W-:Y:S05]  /*6040*/  @P0 BRA `(.L_x_15) ;  /* 0x0000000000300947 */ /* 0x000fea0003800000 */
[----:B------:R-:W-:Y:S01]  /*6050*/  R2UR UR4, R0 ;  /* 0x00000000000472ca */ /* 0x000fe200000e0000 */
[----:B------:R-:W-:Y:S01]  /*6060*/  VOTEU.ANY UR5, UPT, PT ;  /* 0x0000000000057886 */ /* 0x000fe200038e0100 */
[----:B------:R-:W0:Y:S01]  /*6070*/  S2R R0, SR_LANEID ;  /* 0x0000000000007919 */ /* 0x000e220000000000 */
[----:B------:R-:W-:-:S10]  /*6080*/  UFLO.U32 UR5, UR5 ;  /* 0x00000005000572bd */ /* 0x000fd400080e0000 */
[----:B------:R-:W-:-:S06]  /*6090*/  ULOP3.LUT UR4, URZ, UR4, URZ, 0x33, !UPT ;  /* 0x00000004ff047292 */ /* 0x000fcc000f8e33ff */
[----:B------:R-:W-:-:S04]  /*60a0*/  IMAD.U32 R2, RZ, RZ, UR4 ;  /* 0x00000004ff027e24 */ /* 0x000fc8000f8e00ff */
[----:B------:R-:W1:Y:S02]  /*60b0*/  REDUX UR7, R2 ;  /* 0x00000000020773c4 */ /* 0x000e640000000000 */
[----:B------:R2:W-:Y:S01]  /*60c0*/  UTCATOMSWS.AND URZ, UR4 ;  /* 0x0000000400ff79e3 */ /* 0x0005e20008000000 */
[----:B0-----:R-:W-:Y:S01]  /*60d0*/  ISETP.EQ.U32.AND P0, PT, R0, UR5, PT ;  /* 0x0000000500007c0c */ /* 0x001fe2000bf02070 */
[----:B-1----:R-:W-:-:S12]  /*60e0*/  IMAD.U32 R0, RZ, RZ, UR7 ;  /* 0x00000007ff007e24 */ /* 0x002fd8000f8e00ff */
[----:B------:R2:W-:Y:S01]  /*60f0*/  @P0 ATOMS.AND RZ, [UR6], R0 ;  /* 0x00000000ffff098c */ /* 0x0005e2000a800006 */
[----:B------:R-:W-:Y:S05]  /*6100*/  BRA `(.L_x_13) ;  /* 0x0000000000147947 */ /* 0x000fea0003800000 */
.L_x_15:
[----:B------:R-:W-:-:S07]  /*6110*/  MOV R2, 0x6130 ;  /* 0x0000613000027802 */ /* 0x000fce0000000f00 */
[----:B------:R-:W-:Y:S05]  /*6120*/  CALL.REL.NOINC `($__internal_0_$__cuda_sm10x_tcgen05_guardrail_trap_col_being_dealloced_not_returned_by_alloc) ;  /* 0x00000000002c7944 */ /* 0x000fea0003c00000 */
[----:B------:R-:W-:Y:S05]  /*6130*/  BRA `(.L_x_13) ;  /* 0x0000000000087947 */ /* 0x000fea0003800000 */
.L_x_14:
[----:B------:R-:W-:-:S07]  /*6140*/  MOV R2, 0x6160 ;  /* 0x0000616000027802 */ /* 0x000fce0000000f00 */
[----:B------:R-:W-:Y:S05]  /*6150*/  CALL.REL.NOINC `($__internal_2_$__cuda_sm10x_tcgen05_guardrail_trap_unallocated_columns_being_dealloced) ;  /* 0x0000000000387944 */ /* 0x000fea0003c00000 */
.L_x_13:
[----:B------:R-:W-:Y:S01]  /*6160*/  NOP ;  /* 0x0000000000007918 */ /* 0x000fe20000000000 */
[----:B--2---:R-:W-:Y:S05]  /*6170*/  EXIT ;  /* 0x000000000000794d */ /* 0x004fea0003800000 */
.L_x_8:
[----:B------:R-:W0:Y:S02]  /*6180*/  SYNCS.PHASECHK.TRANS64.TRYWAIT P3, [UR11], R114 ;  /* 0x00000072ff0075a7 */ /* 0x000e24000806110b */
[----:B0-----:R-:W-:Y:S05]  /*6190*/  @!P3 BRA `(.L_x_8) ;  /* 0xfffffffc00f8b947 */ /* 0x001fea000383ffff */
[----:B------:R-:W-:Y:S05]  /*61a0*/  BRA `(.L_x_16) ;  /* 0xffffffdc00307947 */ /* 0x000fea000383ffff */
.L_x_12:
[----:B------:R-:W1:Y:S02]  /*61b0*/  SYNCS.PHASECHK.TRANS64.TRYWAIT P0, [UR11], R2 ;  /* 0x00000002ff0075a7 */ /* 0x000e64000800110b */
[----:B-1----:R-:W-:Y:S05]  /*61c0*/  @!P0 BRA `(.L_x_12) ;  /* 0xfffffffc00f88947 */ /* 0x002fea000383ffff */
[----:B------:R-:W-:Y:S05]  /*61d0*/  BRA `(.L_x_11) ;  /* 0xffffffec004c7947 */ /* 0x000fea000383ffff */
        .weak           $__internal_0_$__cuda_sm10x_tcgen05_guardrail_trap_col_being_dealloced_not_returned_by_alloc
        .type           $__internal_0_$__cuda_sm10x_tcgen05_guardrail_trap_col_being_dealloced_not_returned_by_alloc,@function
        .size           $__internal_0_$__cuda_sm10x_tcgen05_guardrail_trap_col_being_dealloced_not_returned_by_alloc,($__internal_1_$__cuda_sm10x_tcgen05_guardrail_trap_phase_invalid_during_alloc - $__internal_0_$__cuda_sm10x_tcgen05_guardrail_trap_col_being_dealloced_not_returned_by_alloc)
$__internal_0_$__cuda_sm10x_tcgen05_guardrail_trap_col_being_dealloced_not_returned_by_alloc:
[----:B------:R-:W-:Y:S05]  /*61e0*/  BPT.TRAP 0x1 ;  /* 0x000000040000795c */ /* 0x000fea0000300000 */
[----:B------:R-:W-:-:S04]  /*61f0*/  IMAD.MOV.U32 R3, RZ, RZ, 0x0 ;  /* 0x00000000ff037424 */ /* 0x000fc800078e00ff */
[----:B------:R-:W-:Y:S05]  /*6200*/  RET.REL.NODEC R2 `(matmul_kernel) ;  /* 0xffffff9c027c7950 */ /* 0x000fea0003c3ffff */
        .weak           $__internal_1_$__cuda_sm10x_tcgen05_guardrail_trap_phase_invalid_during_alloc
        .type           $__internal_1_$__cuda_sm10x_tcgen05_guardrail_trap_phase_invalid_during_alloc,@function
        .size           $__internal_1_$__cuda_sm10x_tcgen05_guardrail_trap_phase_invalid_during_alloc,($__internal_2_$__cuda_sm10x_tcgen05_guardrail_trap_unallocated_columns_being_dealloced - $__internal_1_$__cuda_sm10x_tcgen05_guardrail_trap_phase_invalid_during_alloc)
$__internal_1_$__cuda_sm10x_tcgen05_guardrail_trap_phase_invalid_during_alloc:
[----:B------:R-:W-:Y:S05]  /*6210*/  BPT.TRAP 0x1 ;  /* 0x000000040000795c */ /* 0x000fea0000300000 */
[----:B------:R-:W-:-:S04]  /*6220*/  IMAD.MOV.U32 R3, RZ, RZ, 0x0 ;  /* 0x00000000ff037424 */ /* 0x000fc800078e00ff */
[----:B------:R-:W-:Y:S05]  /*6230*/  RET.REL.NODEC R2 `(matmul_kernel) ;  /* 0xffffff9c02707950 */ /* 0x000fea0003c3ffff */
        .weak           $__internal_2_$__cuda_sm10x_tcgen05_guardrail_trap_unallocated_columns_being_dealloced
        .type           $__internal_2_$__cuda_sm10x_tcgen05_guardrail_trap_unallocated_columns_being_dealloced,@function
        .size           $__internal_2_$__cuda_sm10x_tcgen05_guardrail_trap_unallocated_columns_being_dealloced,(.L_x_20 - $__internal_2_$__cuda_sm10x_tcgen05_guardrail_trap_unallocated_columns_being_dealloced)
$__internal_2_$__cuda_sm10x_tcgen05_guardrail_trap_unallocated_columns_being_dealloced:
[----:B------:R-:W-:Y:S05]  /*6240*/  BPT.TRAP 0x1 ;  /* 0x000000040000795c */ /* 0x000fea0000300000 */
[----:B------:R-:W-:-:S04]  /*6250*/  IMAD.MOV.U32 R3, RZ, RZ, 0x0 ;  /* 0x00000000ff037424 */ /* 0x000fc800078e00ff */
[----:B------:R-:W-:Y:S05]  /*6260*/  RET.REL.NODEC R2 `(matmul_kernel) ;  /* 0xffffff9c02647950 */ /* 0x000fea0003c3ffff */
.L_x_17:
[----:B------:R-:W-:-:S00]  /*6270*/  BRA `(.L_x_17) ;  /* 0xfffffffc00fc7947 */ /* 0x000fc0000383ffff */
[----:B------:R-:W-:-:S00]  /*6280*/  NOP ;  /* 0x0000000000007918 */ /* 0x000fc00000000000 */
[----:B------:R-:W-:-:S00]  /*6290*/  NOP ;  /* 0x0000000000007918 */ /* 0x000fc00000000000 */
[----:B------:R-:W-:-:S00]  /*62a0*/  NOP ;  /* 0x0000000000007918 */ /* 0x000fc00000000000 */
[----:B------:R-:W-:-:S00]  /*62b0*/  NOP ;  /* 0x0000000000007918 */ /* 0x000fc00000000000 */
[----:B------:R-:W-:-:S00]  /*62c0*/  NOP ;  /* 0x0000000000007918 */ /* 0x000fc00000000000 */
[----:B------:R-:W-:-:S00]  /*62d0*/  NOP ;  /* 0x0000000000007918 */ /* 0x000fc00000000000 */
[----:B------:R-:W-:-:S00]  /*62e0*/  NOP ;  /* 0x0000000000007918 */ /* 0x000fc00000000000 */
[----:B------:R-:W-:-:S00]  /*62f0*/  NOP ;  /* 0x0000000000007918 */ /* 0x000fc00000000000 */
.L_x_20:


//--------------------- .nv.shared.matmul_kernel  --------------------------
	.section	.nv.shared.matmul_kernel,"aw",@nobits
	.sectionflags	@""
	.align	16
	.zero		1024


//--------------------- .nv.shared.reserved.0     --------------------------
	.section	.nv.shared.reserved.0,"aw",@nobits
	.align	8
	.weak		__nv_reservedSMEM_offset_0_alias
	.size		__nv_reservedSMEM_offset_0_alias, 0, 64
	.other		__nv_reservedSMEM_offset_0_alias,@"STO_CUDA_RESERVED_SHARED STV_DEFAULT"
__nv_reservedSMEM_offset_0_alias:
	.zero		0
.nv.shared.reserved.0:
	.zero		64
	.weak		__nv_reservedSMEM_allocation_phase
	.type		__nv_reservedSMEM_allocation_phase,@object
	.size		__nv_reservedSMEM_allocation_phase,(.L_0 - __nv_reservedSMEM_allocation_phase)
__nv_reservedSMEM_allocation_phase:
	.zero		1
.L_0:
	.zero		7
	.weak		__nv_reservedSMEM_devtool_atexit_pc
	.type		__nv_reservedSMEM_devtool_atexit_pc,@object
	.size		__nv_reservedSMEM_devtool_atexit_pc,(__nv_reservedSMEM_allocation_mask - __nv_reservedSMEM_devtool_atexit_pc)
__nv_reservedSMEM_devtool_atexit_pc:
	.zero		8
	.weak		__nv_reservedSMEM_allocation_mask
	.type		__nv_reservedSMEM_allocation_mask,@object
	.size		__nv_reservedSMEM_allocation_mask,(.L_2 - __nv_reservedSMEM_allocation_mask)
__nv_reservedSMEM_allocation_mask:
	.zero		4
.L_2:


//--------------------- .nv.constant0.matmul_kernel --------------------------
	.section	.nv.constant0.matmul_kernel,"a",@progbits
	.sectionflags	@""
	.align	4
.nv.constant0.matmul_kernel:
	.zero		976


//--------------------- SYMBOLS --------------------------

	.type		.nv.reservedSmem.offset0,@object
	.size		.nv.reservedSmem.offset0,0x4
	.type		.nv.reservedSmem.cap,@object
	.size		.nv.reservedSmem.cap,0x4
